//
// Generated by NVIDIA NVVM Compiler
//
// Compiler Build ID: CL-36424714
// Cuda compilation tools, release 13.0, V13.0.88
// Based on NVVM 20.0.0
//

.version 9.0
.target sm_100
.address_size 64

	// .globl	_Z12CDF_SamplingPdS_S_i
.extern .func  (.param .b32 func_retval0) vprintf
(
	.param .b64 vprintf_param_0,
	.param .b64 vprintf_param_1
)
;
.global .align 4 .b8 precalc_xorwow_matrix[102400];
.global .align 4 .b8 precalc_xorwow_offset_matrix[102400];
.global .align 4 .b8 mrg32k3aM1[2304];
.global .align 4 .b8 mrg32k3aM2[2304];
.global .align 4 .b8 mrg32k3aM1SubSeq[2016];
.global .align 4 .b8 mrg32k3aM2SubSeq[2016];
.global .align 4 .b8 mrg32k3aM1Seq[2304];
.global .align 4 .b8 mrg32k3aM2Seq[2304];
.const .align 8 .b8 __cr_lgamma_table[72];
.global .align 1 .b8 $str[30] = {116, 104, 114, 101, 97, 100, 58, 37, 100, 32, 114, 97, 110, 100, 111, 109, 32, 100, 111, 117, 98, 108, 101, 58, 32, 37, 102, 32, 10};
.global .align 1 .b8 $str$1[25] = {116, 104, 114, 101, 97, 100, 32, 37, 100, 58, 32, 104, 105, 116, 32, 116, 105, 109, 101, 115, 58, 37, 100, 10};
.global .align 1 .b8 $str$2[29] = {116, 104, 114, 101, 97, 100, 32, 37, 100, 58, 32, 37, 100, 116, 104, 32, 104, 105, 116, 32, 116, 105, 109, 101, 32, 37, 100, 10};

.visible .entry _Z12CDF_SamplingPdS_S_i(
	.param .u64 .ptr .align 1 _Z12CDF_SamplingPdS_S_i_param_0,
	.param .u64 .ptr .align 1 _Z12CDF_SamplingPdS_S_i_param_1,
	.param .u64 .ptr .align 1 _Z12CDF_SamplingPdS_S_i_param_2,
	.param .u32 _Z12CDF_SamplingPdS_S_i_param_3
)
{
	.local .align 16 .b8 	__local_depot0[80];
	.reg .b64 	%SP;
	.reg .b64 	%SPL;
	.reg .pred 	%p<86>;
	.reg .b32 	%r<1301>;
	.reg .b64 	%rd<62>;
	.reg .b64 	%fd<46>;

	mov.u64 	%SPL, __local_depot0;
	cvta.local.u64 	%SP, %SPL;
	ld.param.u64 	%rd17, [_Z12CDF_SamplingPdS_S_i_param_0];
	ld.param.u64 	%rd18, [_Z12CDF_SamplingPdS_S_i_param_1];
	ld.param.u64 	%rd19, [_Z12CDF_SamplingPdS_S_i_param_2];
	ld.param.u32 	%r576, [_Z12CDF_SamplingPdS_S_i_param_3];
	add.u64 	%rd1, %SPL, 16;
	mov.u32 	%r1, %tid.x;
	// begin inline asm
	mov.u64 	%rd20, %clock64;
	// end inline asm
	cvt.u32.u64 	%r577, %rd20;
	xor.b32  	%r578, %r577, -1429050551;
	mul.lo.s32 	%r2, %r578, 1099087573;
	{ .reg .b32 tmp; mov.b64 {tmp, %r579}, %rd20; }
	xor.b32  	%r3, %r579, -136515619;
	mul.lo.s32 	%r580, %r3, -1703105765;
	add.s32 	%r581, %r2, %r580;
	add.s32 	%r4, %r581, 6615241;
	add.s32 	%r1020, %r2, 123456789;
	st.local.v2.u32 	[%rd1], {%r4, %r1020};
	xor.b32  	%r1019, %r2, 362436069;
	add.s32 	%r1018, %r580, 521288629;
	st.local.v2.u32 	[%rd1+8], {%r1019, %r1018};
	xor.b32  	%r1017, %r580, 88675123;
	add.s32 	%r1016, %r2, 5783321;
	st.local.v2.u32 	[%rd1+16], {%r1017, %r1016};
	setp.eq.s32 	%p1, %r1, 0;
	@%p1 bra 	$L__BB0_115;
	cvt.u64.u32 	%rd60, %r1;
	mov.b32 	%r1003, 0;
$L__BB0_2:
	mov.u64 	%rd3, %rd60;
	and.b64  	%rd4, %rd3, 3;
	setp.eq.s64 	%p2, %rd4, 0;
	@%p2 bra 	$L__BB0_114;
	mul.wide.u32 	%rd22, %r1003, 3200;
	mov.u64 	%rd23, precalc_xorwow_matrix;
	add.s64 	%rd5, %rd23, %rd22;
	mov.b32 	%r1016, 0;
	mov.u32 	%r1017, %r1016;
	mov.u32 	%r1018, %r1016;
	mov.u32 	%r1019, %r1016;
	mov.u32 	%r1020, %r1016;
	mov.u32 	%r1009, %r1016;
$L__BB0_4:
	mul.wide.u32 	%rd24, %r1009, 4;
	add.s64 	%rd25, %rd1, %rd24;
	ld.local.u32 	%r22, [%rd25+4];
	shl.b32 	%r23, %r1009, 5;
	mov.b32 	%r1015, 0;
$L__BB0_5:
	.pragma "nounroll";
	shr.u32 	%r585, %r22, %r1015;
	and.b32  	%r586, %r585, 1;
	setp.eq.b32 	%p3, %r586, 1;
	not.pred 	%p4, %p3;
	add.s32 	%r587, %r23, %r1015;
	mul.lo.s32 	%r588, %r587, 5;
	mul.wide.u32 	%rd26, %r588, 4;
	add.s64 	%rd6, %rd5, %rd26;
	@%p4 bra 	$L__BB0_7;
	ld.global.u32 	%r589, [%rd6];
	xor.b32  	%r1020, %r1020, %r589;
	ld.global.u32 	%r590, [%rd6+4];
	xor.b32  	%r1019, %r1019, %r590;
	ld.global.u32 	%r591, [%rd6+8];
	xor.b32  	%r1018, %r1018, %r591;
	ld.global.u32 	%r592, [%rd6+12];
	xor.b32  	%r1017, %r1017, %r592;
	ld.global.u32 	%r593, [%rd6+16];
	xor.b32  	%r1016, %r1016, %r593;
$L__BB0_7:
	and.b32  	%r595, %r585, 2;
	setp.eq.s32 	%p5, %r595, 0;
	@%p5 bra 	$L__BB0_9;
	ld.global.u32 	%r596, [%rd6+20];
	xor.b32  	%r1020, %r1020, %r596;
	ld.global.u32 	%r597, [%rd6+24];
	xor.b32  	%r1019, %r1019, %r597;
	ld.global.u32 	%r598, [%rd6+28];
	xor.b32  	%r1018, %r1018, %r598;
	ld.global.u32 	%r599, [%rd6+32];
	xor.b32  	%r1017, %r1017, %r599;
	ld.global.u32 	%r600, [%rd6+36];
	xor.b32  	%r1016, %r1016, %r600;
$L__BB0_9:
	and.b32  	%r602, %r585, 4;
	setp.eq.s32 	%p6, %r602, 0;
	@%p6 bra 	$L__BB0_11;
	ld.global.u32 	%r603, [%rd6+40];
	xor.b32  	%r1020, %r1020, %r603;
	ld.global.u32 	%r604, [%rd6+44];
	xor.b32  	%r1019, %r1019, %r604;
	ld.global.u32 	%r605, [%rd6+48];
	xor.b32  	%r1018, %r1018, %r605;
	ld.global.u32 	%r606, [%rd6+52];
	xor.b32  	%r1017, %r1017, %r606;
	ld.global.u32 	%r607, [%rd6+56];
	xor.b32  	%r1016, %r1016, %r607;
$L__BB0_11:
	and.b32  	%r609, %r585, 8;
	setp.eq.s32 	%p7, %r609, 0;
	@%p7 bra 	$L__BB0_13;
	ld.global.u32 	%r610, [%rd6+60];
	xor.b32  	%r1020, %r1020, %r610;
	ld.global.u32 	%r611, [%rd6+64];
	xor.b32  	%r1019, %r1019, %r611;
	ld.global.u32 	%r612, [%rd6+68];
	xor.b32  	%r1018, %r1018, %r612;
	ld.global.u32 	%r613, [%rd6+72];
	xor.b32  	%r1017, %r1017, %r613;
	ld.global.u32 	%r614, [%rd6+76];
	xor.b32  	%r1016, %r1016, %r614;
$L__BB0_13:
	and.b32  	%r616, %r585, 16;
	setp.eq.s32 	%p8, %r616, 0;
	@%p8 bra 	$L__BB0_15;
	ld.global.u32 	%r617, [%rd6+80];
	xor.b32  	%r1020, %r1020, %r617;
	ld.global.u32 	%r618, [%rd6+84];
	xor.b32  	%r1019, %r1019, %r618;
	ld.global.u32 	%r619, [%rd6+88];
	xor.b32  	%r1018, %r1018, %r619;
	ld.global.u32 	%r620, [%rd6+92];
	xor.b32  	%r1017, %r1017, %r620;
	ld.global.u32 	%r621, [%rd6+96];
	xor.b32  	%r1016, %r1016, %r621;
$L__BB0_15:
	and.b32  	%r623, %r585, 32;
	setp.eq.s32 	%p9, %r623, 0;
	@%p9 bra 	$L__BB0_17;
	ld.global.u32 	%r624, [%rd6+100];
	xor.b32  	%r1020, %r1020, %r624;
	ld.global.u32 	%r625, [%rd6+104];
	xor.b32  	%r1019, %r1019, %r625;
	ld.global.u32 	%r626, [%rd6+108];
	xor.b32  	%r1018, %r1018, %r626;
	ld.global.u32 	%r627, [%rd6+112];
	xor.b32  	%r1017, %r1017, %r627;
	ld.global.u32 	%r628, [%rd6+116];
	xor.b32  	%r1016, %r1016, %r628;
$L__BB0_17:
	and.b32  	%r630, %r585, 64;
	setp.eq.s32 	%p10, %r630, 0;
	@%p10 bra 	$L__BB0_19;
	ld.global.u32 	%r631, [%rd6+120];
	xor.b32  	%r1020, %r1020, %r631;
	ld.global.u32 	%r632, [%rd6+124];
	xor.b32  	%r1019, %r1019, %r632;
	ld.global.u32 	%r633, [%rd6+128];
	xor.b32  	%r1018, %r1018, %r633;
	ld.global.u32 	%r634, [%rd6+132];
	xor.b32  	%r1017, %r1017, %r634;
	ld.global.u32 	%r635, [%rd6+136];
	xor.b32  	%r1016, %r1016, %r635;
$L__BB0_19:
	and.b32  	%r637, %r585, 128;
	setp.eq.s32 	%p11, %r637, 0;
	@%p11 bra 	$L__BB0_21;
	ld.global.u32 	%r638, [%rd6+140];
	xor.b32  	%r1020, %r1020, %r638;
	ld.global.u32 	%r639, [%rd6+144];
	xor.b32  	%r1019, %r1019, %r639;
	ld.global.u32 	%r640, [%rd6+148];
	xor.b32  	%r1018, %r1018, %r640;
	ld.global.u32 	%r641, [%rd6+152];
	xor.b32  	%r1017, %r1017, %r641;
	ld.global.u32 	%r642, [%rd6+156];
	xor.b32  	%r1016, %r1016, %r642;
$L__BB0_21:
	and.b32  	%r644, %r585, 256;
	setp.eq.s32 	%p12, %r644, 0;
	@%p12 bra 	$L__BB0_23;
	ld.global.u32 	%r645, [%rd6+160];
	xor.b32  	%r1020, %r1020, %r645;
	ld.global.u32 	%r646, [%rd6+164];
	xor.b32  	%r1019, %r1019, %r646;
	ld.global.u32 	%r647, [%rd6+168];
	xor.b32  	%r1018, %r1018, %r647;
	ld.global.u32 	%r648, [%rd6+172];
	xor.b32  	%r1017, %r1017, %r648;
	ld.global.u32 	%r649, [%rd6+176];
	xor.b32  	%r1016, %r1016, %r649;
$L__BB0_23:
	and.b32  	%r651, %r585, 512;
	setp.eq.s32 	%p13, %r651, 0;
	@%p13 bra 	$L__BB0_25;
	ld.global.u32 	%r652, [%rd6+180];
	xor.b32  	%r1020, %r1020, %r652;
	ld.global.u32 	%r653, [%rd6+184];
	xor.b32  	%r1019, %r1019, %r653;
	ld.global.u32 	%r654, [%rd6+188];
	xor.b32  	%r1018, %r1018, %r654;
	ld.global.u32 	%r655, [%rd6+192];
	xor.b32  	%r1017, %r1017, %r655;
	ld.global.u32 	%r656, [%rd6+196];
	xor.b32  	%r1016, %r1016, %r656;
$L__BB0_25:
	and.b32  	%r658, %r585, 1024;
	setp.eq.s32 	%p14, %r658, 0;
	@%p14 bra 	$L__BB0_27;
	ld.global.u32 	%r659, [%rd6+200];
	xor.b32  	%r1020, %r1020, %r659;
	ld.global.u32 	%r660, [%rd6+204];
	xor.b32  	%r1019, %r1019, %r660;
	ld.global.u32 	%r661, [%rd6+208];
	xor.b32  	%r1018, %r1018, %r661;
	ld.global.u32 	%r662, [%rd6+212];
	xor.b32  	%r1017, %r1017, %r662;
	ld.global.u32 	%r663, [%rd6+216];
	xor.b32  	%r1016, %r1016, %r663;
$L__BB0_27:
	and.b32  	%r665, %r585, 2048;
	setp.eq.s32 	%p15, %r665, 0;
	@%p15 bra 	$L__BB0_29;
	ld.global.u32 	%r666, [%rd6+220];
	xor.b32  	%r1020, %r1020, %r666;
	ld.global.u32 	%r667, [%rd6+224];
	xor.b32  	%r1019, %r1019, %r667;
	ld.global.u32 	%r668, [%rd6+228];
	xor.b32  	%r1018, %r1018, %r668;
	ld.global.u32 	%r669, [%rd6+232];
	xor.b32  	%r1017, %r1017, %r669;
	ld.global.u32 	%r670, [%rd6+236];
	xor.b32  	%r1016, %r1016, %r670;
$L__BB0_29:
	and.b32  	%r672, %r585, 4096;
	setp.eq.s32 	%p16, %r672, 0;
	@%p16 bra 	$L__BB0_31;
	ld.global.u32 	%r673, [%rd6+240];
	xor.b32  	%r1020, %r1020, %r673;
	ld.global.u32 	%r674, [%rd6+244];
	xor.b32  	%r1019, %r1019, %r674;
	ld.global.u32 	%r675, [%rd6+248];
	xor.b32  	%r1018, %r1018, %r675;
	ld.global.u32 	%r676, [%rd6+252];
	xor.b32  	%r1017, %r1017, %r676;
	ld.global.u32 	%r677, [%rd6+256];
	xor.b32  	%r1016, %r1016, %r677;
$L__BB0_31:
	and.b32  	%r679, %r585, 8192;
	setp.eq.s32 	%p17, %r679, 0;
	@%p17 bra 	$L__BB0_33;
	ld.global.u32 	%r680, [%rd6+260];
	xor.b32  	%r1020, %r1020, %r680;
	ld.global.u32 	%r681, [%rd6+264];
	xor.b32  	%r1019, %r1019, %r681;
	ld.global.u32 	%r682, [%rd6+268];
	xor.b32  	%r1018, %r1018, %r682;
	ld.global.u32 	%r683, [%rd6+272];
	xor.b32  	%r1017, %r1017, %r683;
	ld.global.u32 	%r684, [%rd6+276];
	xor.b32  	%r1016, %r1016, %r684;
$L__BB0_33:
	and.b32  	%r686, %r585, 16384;
	setp.eq.s32 	%p18, %r686, 0;
	@%p18 bra 	$L__BB0_35;
	ld.global.u32 	%r687, [%rd6+280];
	xor.b32  	%r1020, %r1020, %r687;
	ld.global.u32 	%r688, [%rd6+284];
	xor.b32  	%r1019, %r1019, %r688;
	ld.global.u32 	%r689, [%rd6+288];
	xor.b32  	%r1018, %r1018, %r689;
	ld.global.u32 	%r690, [%rd6+292];
	xor.b32  	%r1017, %r1017, %r690;
	ld.global.u32 	%r691, [%rd6+296];
	xor.b32  	%r1016, %r1016, %r691;
$L__BB0_35:
	and.b32  	%r693, %r585, 32768;
	setp.eq.s32 	%p19, %r693, 0;
	@%p19 bra 	$L__BB0_37;
	ld.global.u32 	%r694, [%rd6+300];
	xor.b32  	%r1020, %r1020, %r694;
	ld.global.u32 	%r695, [%rd6+304];
	xor.b32  	%r1019, %r1019, %r695;
	ld.global.u32 	%r696, [%rd6+308];
	xor.b32  	%r1018, %r1018, %r696;
	ld.global.u32 	%r697, [%rd6+312];
	xor.b32  	%r1017, %r1017, %r697;
	ld.global.u32 	%r698, [%rd6+316];
	xor.b32  	%r1016, %r1016, %r698;
$L__BB0_37:
	add.s32 	%r1015, %r1015, 16;
	setp.ne.s32 	%p20, %r1015, 32;
	@%p20 bra 	$L__BB0_5;
	mad.lo.s32 	%r699, %r1009, -31, %r23;
	add.s32 	%r1009, %r699, 1;
	setp.ne.s32 	%p21, %r1009, 5;
	@%p21 bra 	$L__BB0_4;
	st.local.u32 	[%rd1+4], %r1020;
	st.local.v2.u32 	[%rd1+8], {%r1019, %r1018};
	st.local.v2.u32 	[%rd1+16], {%r1017, %r1016};
	setp.eq.s64 	%p22, %rd4, 1;
	@%p22 bra 	$L__BB0_114;
	mov.b32 	%r1016, 0;
	mov.u32 	%r1017, %r1016;
	mov.u32 	%r1018, %r1016;
	mov.u32 	%r1019, %r1016;
	mov.u32 	%r1020, %r1016;
	mov.u32 	%r1101, %r1016;
$L__BB0_41:
	mul.wide.u32 	%rd27, %r1101, 4;
	add.s64 	%rd28, %rd1, %rd27;
	ld.local.u32 	%r198, [%rd28+4];
	shl.b32 	%r199, %r1101, 5;
	mov.b32 	%r1107, 0;
$L__BB0_42:
	.pragma "nounroll";
	shr.u32 	%r702, %r198, %r1107;
	and.b32  	%r703, %r702, 1;
	setp.eq.b32 	%p23, %r703, 1;
	not.pred 	%p24, %p23;
	add.s32 	%r704, %r199, %r1107;
	mul.lo.s32 	%r705, %r704, 5;
	mul.wide.u32 	%rd29, %r705, 4;
	add.s64 	%rd7, %rd5, %rd29;
	@%p24 bra 	$L__BB0_44;
	ld.global.u32 	%r706, [%rd7];
	xor.b32  	%r1020, %r1020, %r706;
	ld.global.u32 	%r707, [%rd7+4];
	xor.b32  	%r1019, %r1019, %r707;
	ld.global.u32 	%r708, [%rd7+8];
	xor.b32  	%r1018, %r1018, %r708;
	ld.global.u32 	%r709, [%rd7+12];
	xor.b32  	%r1017, %r1017, %r709;
	ld.global.u32 	%r710, [%rd7+16];
	xor.b32  	%r1016, %r1016, %r710;
$L__BB0_44:
	and.b32  	%r712, %r702, 2;
	setp.eq.s32 	%p25, %r712, 0;
	@%p25 bra 	$L__BB0_46;
	ld.global.u32 	%r713, [%rd7+20];
	xor.b32  	%r1020, %r1020, %r713;
	ld.global.u32 	%r714, [%rd7+24];
	xor.b32  	%r1019, %r1019, %r714;
	ld.global.u32 	%r715, [%rd7+28];
	xor.b32  	%r1018, %r1018, %r715;
	ld.global.u32 	%r716, [%rd7+32];
	xor.b32  	%r1017, %r1017, %r716;
	ld.global.u32 	%r717, [%rd7+36];
	xor.b32  	%r1016, %r1016, %r717;
$L__BB0_46:
	and.b32  	%r719, %r702, 4;
	setp.eq.s32 	%p26, %r719, 0;
	@%p26 bra 	$L__BB0_48;
	ld.global.u32 	%r720, [%rd7+40];
	xor.b32  	%r1020, %r1020, %r720;
	ld.global.u32 	%r721, [%rd7+44];
	xor.b32  	%r1019, %r1019, %r721;
	ld.global.u32 	%r722, [%rd7+48];
	xor.b32  	%r1018, %r1018, %r722;
	ld.global.u32 	%r723, [%rd7+52];
	xor.b32  	%r1017, %r1017, %r723;
	ld.global.u32 	%r724, [%rd7+56];
	xor.b32  	%r1016, %r1016, %r724;
$L__BB0_48:
	and.b32  	%r726, %r702, 8;
	setp.eq.s32 	%p27, %r726, 0;
	@%p27 bra 	$L__BB0_50;
	ld.global.u32 	%r727, [%rd7+60];
	xor.b32  	%r1020, %r1020, %r727;
	ld.global.u32 	%r728, [%rd7+64];
	xor.b32  	%r1019, %r1019, %r728;
	ld.global.u32 	%r729, [%rd7+68];
	xor.b32  	%r1018, %r1018, %r729;
	ld.global.u32 	%r730, [%rd7+72];
	xor.b32  	%r1017, %r1017, %r730;
	ld.global.u32 	%r731, [%rd7+76];
	xor.b32  	%r1016, %r1016, %r731;
$L__BB0_50:
	and.b32  	%r733, %r702, 16;
	setp.eq.s32 	%p28, %r733, 0;
	@%p28 bra 	$L__BB0_52;
	ld.global.u32 	%r734, [%rd7+80];
	xor.b32  	%r1020, %r1020, %r734;
	ld.global.u32 	%r735, [%rd7+84];
	xor.b32  	%r1019, %r1019, %r735;
	ld.global.u32 	%r736, [%rd7+88];
	xor.b32  	%r1018, %r1018, %r736;
	ld.global.u32 	%r737, [%rd7+92];
	xor.b32  	%r1017, %r1017, %r737;
	ld.global.u32 	%r738, [%rd7+96];
	xor.b32  	%r1016, %r1016, %r738;
$L__BB0_52:
	and.b32  	%r740, %r702, 32;
	setp.eq.s32 	%p29, %r740, 0;
	@%p29 bra 	$L__BB0_54;
	ld.global.u32 	%r741, [%rd7+100];
	xor.b32  	%r1020, %r1020, %r741;
	ld.global.u32 	%r742, [%rd7+104];
	xor.b32  	%r1019, %r1019, %r742;
	ld.global.u32 	%r743, [%rd7+108];
	xor.b32  	%r1018, %r1018, %r743;
	ld.global.u32 	%r744, [%rd7+112];
	xor.b32  	%r1017, %r1017, %r744;
	ld.global.u32 	%r745, [%rd7+116];
	xor.b32  	%r1016, %r1016, %r745;
$L__BB0_54:
	and.b32  	%r747, %r702, 64;
	setp.eq.s32 	%p30, %r747, 0;
	@%p30 bra 	$L__BB0_56;
	ld.global.u32 	%r748, [%rd7+120];
	xor.b32  	%r1020, %r1020, %r748;
	ld.global.u32 	%r749, [%rd7+124];
	xor.b32  	%r1019, %r1019, %r749;
	ld.global.u32 	%r750, [%rd7+128];
	xor.b32  	%r1018, %r1018, %r750;
	ld.global.u32 	%r751, [%rd7+132];
	xor.b32  	%r1017, %r1017, %r751;
	ld.global.u32 	%r752, [%rd7+136];
	xor.b32  	%r1016, %r1016, %r752;
$L__BB0_56:
	and.b32  	%r754, %r702, 128;
	setp.eq.s32 	%p31, %r754, 0;
	@%p31 bra 	$L__BB0_58;
	ld.global.u32 	%r755, [%rd7+140];
	xor.b32  	%r1020, %r1020, %r755;
	ld.global.u32 	%r756, [%rd7+144];
	xor.b32  	%r1019, %r1019, %r756;
	ld.global.u32 	%r757, [%rd7+148];
	xor.b32  	%r1018, %r1018, %r757;
	ld.global.u32 	%r758, [%rd7+152];
	xor.b32  	%r1017, %r1017, %r758;
	ld.global.u32 	%r759, [%rd7+156];
	xor.b32  	%r1016, %r1016, %r759;
$L__BB0_58:
	and.b32  	%r761, %r702, 256;
	setp.eq.s32 	%p32, %r761, 0;
	@%p32 bra 	$L__BB0_60;
	ld.global.u32 	%r762, [%rd7+160];
	xor.b32  	%r1020, %r1020, %r762;
	ld.global.u32 	%r763, [%rd7+164];
	xor.b32  	%r1019, %r1019, %r763;
	ld.global.u32 	%r764, [%rd7+168];
	xor.b32  	%r1018, %r1018, %r764;
	ld.global.u32 	%r765, [%rd7+172];
	xor.b32  	%r1017, %r1017, %r765;
	ld.global.u32 	%r766, [%rd7+176];
	xor.b32  	%r1016, %r1016, %r766;
$L__BB0_60:
	and.b32  	%r768, %r702, 512;
	setp.eq.s32 	%p33, %r768, 0;
	@%p33 bra 	$L__BB0_62;
	ld.global.u32 	%r769, [%rd7+180];
	xor.b32  	%r1020, %r1020, %r769;
	ld.global.u32 	%r770, [%rd7+184];
	xor.b32  	%r1019, %r1019, %r770;
	ld.global.u32 	%r771, [%rd7+188];
	xor.b32  	%r1018, %r1018, %r771;
	ld.global.u32 	%r772, [%rd7+192];
	xor.b32  	%r1017, %r1017, %r772;
	ld.global.u32 	%r773, [%rd7+196];
	xor.b32  	%r1016, %r1016, %r773;
$L__BB0_62:
	and.b32  	%r775, %r702, 1024;
	setp.eq.s32 	%p34, %r775, 0;
	@%p34 bra 	$L__BB0_64;
	ld.global.u32 	%r776, [%rd7+200];
	xor.b32  	%r1020, %r1020, %r776;
	ld.global.u32 	%r777, [%rd7+204];
	xor.b32  	%r1019, %r1019, %r777;
	ld.global.u32 	%r778, [%rd7+208];
	xor.b32  	%r1018, %r1018, %r778;
	ld.global.u32 	%r779, [%rd7+212];
	xor.b32  	%r1017, %r1017, %r779;
	ld.global.u32 	%r780, [%rd7+216];
	xor.b32  	%r1016, %r1016, %r780;
$L__BB0_64:
	and.b32  	%r782, %r702, 2048;
	setp.eq.s32 	%p35, %r782, 0;
	@%p35 bra 	$L__BB0_66;
	ld.global.u32 	%r783, [%rd7+220];
	xor.b32  	%r1020, %r1020, %r783;
	ld.global.u32 	%r784, [%rd7+224];
	xor.b32  	%r1019, %r1019, %r784;
	ld.global.u32 	%r785, [%rd7+228];
	xor.b32  	%r1018, %r1018, %r785;
	ld.global.u32 	%r786, [%rd7+232];
	xor.b32  	%r1017, %r1017, %r786;
	ld.global.u32 	%r787, [%rd7+236];
	xor.b32  	%r1016, %r1016, %r787;
$L__BB0_66:
	and.b32  	%r789, %r702, 4096;
	setp.eq.s32 	%p36, %r789, 0;
	@%p36 bra 	$L__BB0_68;
	ld.global.u32 	%r790, [%rd7+240];
	xor.b32  	%r1020, %r1020, %r790;
	ld.global.u32 	%r791, [%rd7+244];
	xor.b32  	%r1019, %r1019, %r791;
	ld.global.u32 	%r792, [%rd7+248];
	xor.b32  	%r1018, %r1018, %r792;
	ld.global.u32 	%r793, [%rd7+252];
	xor.b32  	%r1017, %r1017, %r793;
	ld.global.u32 	%r794, [%rd7+256];
	xor.b32  	%r1016, %r1016, %r794;
$L__BB0_68:
	and.b32  	%r796, %r702, 8192;
	setp.eq.s32 	%p37, %r796, 0;
	@%p37 bra 	$L__BB0_70;
	ld.global.u32 	%r797, [%rd7+260];
	xor.b32  	%r1020, %r1020, %r797;
	ld.global.u32 	%r798, [%rd7+264];
	xor.b32  	%r1019, %r1019, %r798;
	ld.global.u32 	%r799, [%rd7+268];
	xor.b32  	%r1018, %r1018, %r799;
	ld.global.u32 	%r800, [%rd7+272];
	xor.b32  	%r1017, %r1017, %r800;
	ld.global.u32 	%r801, [%rd7+276];
	xor.b32  	%r1016, %r1016, %r801;
$L__BB0_70:
	and.b32  	%r803, %r702, 16384;
	setp.eq.s32 	%p38, %r803, 0;
	@%p38 bra 	$L__BB0_72;
	ld.global.u32 	%r804, [%rd7+280];
	xor.b32  	%r1020, %r1020, %r804;
	ld.global.u32 	%r805, [%rd7+284];
	xor.b32  	%r1019, %r1019, %r805;
	ld.global.u32 	%r806, [%rd7+288];
	xor.b32  	%r1018, %r1018, %r806;
	ld.global.u32 	%r807, [%rd7+292];
	xor.b32  	%r1017, %r1017, %r807;
	ld.global.u32 	%r808, [%rd7+296];
	xor.b32  	%r1016, %r1016, %r808;
$L__BB0_72:
	and.b32  	%r810, %r702, 32768;
	setp.eq.s32 	%p39, %r810, 0;
	@%p39 bra 	$L__BB0_74;
	ld.global.u32 	%r811, [%rd7+300];
	xor.b32  	%r1020, %r1020, %r811;
	ld.global.u32 	%r812, [%rd7+304];
	xor.b32  	%r1019, %r1019, %r812;
	ld.global.u32 	%r813, [%rd7+308];
	xor.b32  	%r1018, %r1018, %r813;
	ld.global.u32 	%r814, [%rd7+312];
	xor.b32  	%r1017, %r1017, %r814;
	ld.global.u32 	%r815, [%rd7+316];
	xor.b32  	%r1016, %r1016, %r815;
$L__BB0_74:
	add.s32 	%r1107, %r1107, 16;
	setp.ne.s32 	%p40, %r1107, 32;
	@%p40 bra 	$L__BB0_42;
	mad.lo.s32 	%r816, %r1101, -31, %r199;
	add.s32 	%r1101, %r816, 1;
	setp.ne.s32 	%p41, %r1101, 5;
	@%p41 bra 	$L__BB0_41;
	st.local.u32 	[%rd1+4], %r1020;
	st.local.v2.u32 	[%rd1+8], {%r1019, %r1018};
	st.local.v2.u32 	[%rd1+16], {%r1017, %r1016};
	setp.ne.s64 	%p42, %rd4, 3;
	@%p42 bra 	$L__BB0_114;
	mov.b32 	%r1016, 0;
	mov.u32 	%r1017, %r1016;
	mov.u32 	%r1018, %r1016;
	mov.u32 	%r1019, %r1016;
	mov.u32 	%r1020, %r1016;
	mov.u32 	%r1193, %r1016;
$L__BB0_78:
	mul.wide.u32 	%rd30, %r1193, 4;
	add.s64 	%rd31, %rd1, %rd30;
	ld.local.u32 	%r374, [%rd31+4];
	shl.b32 	%r375, %r1193, 5;
	mov.b32 	%r1199, 0;
$L__BB0_79:
	.pragma "nounroll";
	shr.u32 	%r819, %r374, %r1199;
	and.b32  	%r820, %r819, 1;
	setp.eq.b32 	%p43, %r820, 1;
	not.pred 	%p44, %p43;
	add.s32 	%r821, %r375, %r1199;
	mul.lo.s32 	%r822, %r821, 5;
	mul.wide.u32 	%rd32, %r822, 4;
	add.s64 	%rd8, %rd5, %rd32;
	@%p44 bra 	$L__BB0_81;
	ld.global.u32 	%r823, [%rd8];
	xor.b32  	%r1020, %r1020, %r823;
	ld.global.u32 	%r824, [%rd8+4];
	xor.b32  	%r1019, %r1019, %r824;
	ld.global.u32 	%r825, [%rd8+8];
	xor.b32  	%r1018, %r1018, %r825;
	ld.global.u32 	%r826, [%rd8+12];
	xor.b32  	%r1017, %r1017, %r826;
	ld.global.u32 	%r827, [%rd8+16];
	xor.b32  	%r1016, %r1016, %r827;
$L__BB0_81:
	and.b32  	%r829, %r819, 2;
	setp.eq.s32 	%p45, %r829, 0;
	@%p45 bra 	$L__BB0_83;
	ld.global.u32 	%r830, [%rd8+20];
	xor.b32  	%r1020, %r1020, %r830;
	ld.global.u32 	%r831, [%rd8+24];
	xor.b32  	%r1019, %r1019, %r831;
	ld.global.u32 	%r832, [%rd8+28];
	xor.b32  	%r1018, %r1018, %r832;
	ld.global.u32 	%r833, [%rd8+32];
	xor.b32  	%r1017, %r1017, %r833;
	ld.global.u32 	%r834, [%rd8+36];
	xor.b32  	%r1016, %r1016, %r834;
$L__BB0_83:
	and.b32  	%r836, %r819, 4;
	setp.eq.s32 	%p46, %r836, 0;
	@%p46 bra 	$L__BB0_85;
	ld.global.u32 	%r837, [%rd8+40];
	xor.b32  	%r1020, %r1020, %r837;
	ld.global.u32 	%r838, [%rd8+44];
	xor.b32  	%r1019, %r1019, %r838;
	ld.global.u32 	%r839, [%rd8+48];
	xor.b32  	%r1018, %r1018, %r839;
	ld.global.u32 	%r840, [%rd8+52];
	xor.b32  	%r1017, %r1017, %r840;
	ld.global.u32 	%r841, [%rd8+56];
	xor.b32  	%r1016, %r1016, %r841;
$L__BB0_85:
	and.b32  	%r843, %r819, 8;
	setp.eq.s32 	%p47, %r843, 0;
	@%p47 bra 	$L__BB0_87;
	ld.global.u32 	%r844, [%rd8+60];
	xor.b32  	%r1020, %r1020, %r844;
	ld.global.u32 	%r845, [%rd8+64];
	xor.b32  	%r1019, %r1019, %r845;
	ld.global.u32 	%r846, [%rd8+68];
	xor.b32  	%r1018, %r1018, %r846;
	ld.global.u32 	%r847, [%rd8+72];
	xor.b32  	%r1017, %r1017, %r847;
	ld.global.u32 	%r848, [%rd8+76];
	xor.b32  	%r1016, %r1016, %r848;
$L__BB0_87:
	and.b32  	%r850, %r819, 16;
	setp.eq.s32 	%p48, %r850, 0;
	@%p48 bra 	$L__BB0_89;
	ld.global.u32 	%r851, [%rd8+80];
	xor.b32  	%r1020, %r1020, %r851;
	ld.global.u32 	%r852, [%rd8+84];
	xor.b32  	%r1019, %r1019, %r852;
	ld.global.u32 	%r853, [%rd8+88];
	xor.b32  	%r1018, %r1018, %r853;
	ld.global.u32 	%r854, [%rd8+92];
	xor.b32  	%r1017, %r1017, %r854;
	ld.global.u32 	%r855, [%rd8+96];
	xor.b32  	%r1016, %r1016, %r855;
$L__BB0_89:
	and.b32  	%r857, %r819, 32;
	setp.eq.s32 	%p49, %r857, 0;
	@%p49 bra 	$L__BB0_91;
	ld.global.u32 	%r858, [%rd8+100];
	xor.b32  	%r1020, %r1020, %r858;
	ld.global.u32 	%r859, [%rd8+104];
	xor.b32  	%r1019, %r1019, %r859;
	ld.global.u32 	%r860, [%rd8+108];
	xor.b32  	%r1018, %r1018, %r860;
	ld.global.u32 	%r861, [%rd8+112];
	xor.b32  	%r1017, %r1017, %r861;
	ld.global.u32 	%r862, [%rd8+116];
	xor.b32  	%r1016, %r1016, %r862;
$L__BB0_91:
	and.b32  	%r864, %r819, 64;
	setp.eq.s32 	%p50, %r864, 0;
	@%p50 bra 	$L__BB0_93;
	ld.global.u32 	%r865, [%rd8+120];
	xor.b32  	%r1020, %r1020, %r865;
	ld.global.u32 	%r866, [%rd8+124];
	xor.b32  	%r1019, %r1019, %r866;
	ld.global.u32 	%r867, [%rd8+128];
	xor.b32  	%r1018, %r1018, %r867;
	ld.global.u32 	%r868, [%rd8+132];
	xor.b32  	%r1017, %r1017, %r868;
	ld.global.u32 	%r869, [%rd8+136];
	xor.b32  	%r1016, %r1016, %r869;
$L__BB0_93:
	and.b32  	%r871, %r819, 128;
	setp.eq.s32 	%p51, %r871, 0;
	@%p51 bra 	$L__BB0_95;
	ld.global.u32 	%r872, [%rd8+140];
	xor.b32  	%r1020, %r1020, %r872;
	ld.global.u32 	%r873, [%rd8+144];
	xor.b32  	%r1019, %r1019, %r873;
	ld.global.u32 	%r874, [%rd8+148];
	xor.b32  	%r1018, %r1018, %r874;
	ld.global.u32 	%r875, [%rd8+152];
	xor.b32  	%r1017, %r1017, %r875;
	ld.global.u32 	%r876, [%rd8+156];
	xor.b32  	%r1016, %r1016, %r876;
$L__BB0_95:
	and.b32  	%r878, %r819, 256;
	setp.eq.s32 	%p52, %r878, 0;
	@%p52 bra 	$L__BB0_97;
	ld.global.u32 	%r879, [%rd8+160];
	xor.b32  	%r1020, %r1020, %r879;
	ld.global.u32 	%r880, [%rd8+164];
	xor.b32  	%r1019, %r1019, %r880;
	ld.global.u32 	%r881, [%rd8+168];
	xor.b32  	%r1018, %r1018, %r881;
	ld.global.u32 	%r882, [%rd8+172];
	xor.b32  	%r1017, %r1017, %r882;
	ld.global.u32 	%r883, [%rd8+176];
	xor.b32  	%r1016, %r1016, %r883;
$L__BB0_97:
	and.b32  	%r885, %r819, 512;
	setp.eq.s32 	%p53, %r885, 0;
	@%p53 bra 	$L__BB0_99;
	ld.global.u32 	%r886, [%rd8+180];
	xor.b32  	%r1020, %r1020, %r886;
	ld.global.u32 	%r887, [%rd8+184];
	xor.b32  	%r1019, %r1019, %r887;
	ld.global.u32 	%r888, [%rd8+188];
	xor.b32  	%r1018, %r1018, %r888;
	ld.global.u32 	%r889, [%rd8+192];
	xor.b32  	%r1017, %r1017, %r889;
	ld.global.u32 	%r890, [%rd8+196];
	xor.b32  	%r1016, %r1016, %r890;
$L__BB0_99:
	and.b32  	%r892, %r819, 1024;
	setp.eq.s32 	%p54, %r892, 0;
	@%p54 bra 	$L__BB0_101;
	ld.global.u32 	%r893, [%rd8+200];
	xor.b32  	%r1020, %r1020, %r893;
	ld.global.u32 	%r894, [%rd8+204];
	xor.b32  	%r1019, %r1019, %r894;
	ld.global.u32 	%r895, [%rd8+208];
	xor.b32  	%r1018, %r1018, %r895;
	ld.global.u32 	%r896, [%rd8+212];
	xor.b32  	%r1017, %r1017, %r896;
	ld.global.u32 	%r897, [%rd8+216];
	xor.b32  	%r1016, %r1016, %r897;
$L__BB0_101:
	and.b32  	%r899, %r819, 2048;
	setp.eq.s32 	%p55, %r899, 0;
	@%p55 bra 	$L__BB0_103;
	ld.global.u32 	%r900, [%rd8+220];
	xor.b32  	%r1020, %r1020, %r900;
	ld.global.u32 	%r901, [%rd8+224];
	xor.b32  	%r1019, %r1019, %r901;
	ld.global.u32 	%r902, [%rd8+228];
	xor.b32  	%r1018, %r1018, %r902;
	ld.global.u32 	%r903, [%rd8+232];
	xor.b32  	%r1017, %r1017, %r903;
	ld.global.u32 	%r904, [%rd8+236];
	xor.b32  	%r1016, %r1016, %r904;
$L__BB0_103:
	and.b32  	%r906, %r819, 4096;
	setp.eq.s32 	%p56, %r906, 0;
	@%p56 bra 	$L__BB0_105;
	ld.global.u32 	%r907, [%rd8+240];
	xor.b32  	%r1020, %r1020, %r907;
	ld.global.u32 	%r908, [%rd8+244];
	xor.b32  	%r1019, %r1019, %r908;
	ld.global.u32 	%r909, [%rd8+248];
	xor.b32  	%r1018, %r1018, %r909;
	ld.global.u32 	%r910, [%rd8+252];
	xor.b32  	%r1017, %r1017, %r910;
	ld.global.u32 	%r911, [%rd8+256];
	xor.b32  	%r1016, %r1016, %r911;
$L__BB0_105:
	and.b32  	%r913, %r819, 8192;
	setp.eq.s32 	%p57, %r913, 0;
	@%p57 bra 	$L__BB0_107;
	ld.global.u32 	%r914, [%rd8+260];
	xor.b32  	%r1020, %r1020, %r914;
	ld.global.u32 	%r915, [%rd8+264];
	xor.b32  	%r1019, %r1019, %r915;
	ld.global.u32 	%r916, [%rd8+268];
	xor.b32  	%r1018, %r1018, %r916;
	ld.global.u32 	%r917, [%rd8+272];
	xor.b32  	%r1017, %r1017, %r917;
	ld.global.u32 	%r918, [%rd8+276];
	xor.b32  	%r1016, %r1016, %r918;
$L__BB0_107:
	and.b32  	%r920, %r819, 16384;
	setp.eq.s32 	%p58, %r920, 0;
	@%p58 bra 	$L__BB0_109;
	ld.global.u32 	%r921, [%rd8+280];
	xor.b32  	%r1020, %r1020, %r921;
	ld.global.u32 	%r922, [%rd8+284];
	xor.b32  	%r1019, %r1019, %r922;
	ld.global.u32 	%r923, [%rd8+288];
	xor.b32  	%r1018, %r1018, %r923;
	ld.global.u32 	%r924, [%rd8+292];
	xor.b32  	%r1017, %r1017, %r924;
	ld.global.u32 	%r925, [%rd8+296];
	xor.b32  	%r1016, %r1016, %r925;
$L__BB0_109:
	and.b32  	%r927, %r819, 32768;
	setp.eq.s32 	%p59, %r927, 0;
	@%p59 bra 	$L__BB0_111;
	ld.global.u32 	%r928, [%rd8+300];
	xor.b32  	%r1020, %r1020, %r928;
	ld.global.u32 	%r929, [%rd8+304];
	xor.b32  	%r1019, %r1019, %r929;
	ld.global.u32 	%r930, [%rd8+308];
	xor.b32  	%r1018, %r1018, %r930;
	ld.global.u32 	%r931, [%rd8+312];
	xor.b32  	%r1017, %r1017, %r931;
	ld.global.u32 	%r932, [%rd8+316];
	xor.b32  	%r1016, %r1016, %r932;
$L__BB0_111:
	add.s32 	%r1199, %r1199, 16;
	setp.ne.s32 	%p60, %r1199, 32;
	@%p60 bra 	$L__BB0_79;
	mad.lo.s32 	%r933, %r1193, -31, %r375;
	add.s32 	%r1193, %r933, 1;
	setp.ne.s32 	%p61, %r1193, 5;
	@%p61 bra 	$L__BB0_78;
	st.local.u32 	[%rd1+4], %r1020;
	st.local.v2.u32 	[%rd1+8], {%r1019, %r1018};
	st.local.v2.u32 	[%rd1+16], {%r1017, %r1016};
$L__BB0_114:
	shr.u64 	%rd60, %rd3, 2;
	add.s32 	%r1003, %r1003, 1;
	setp.gt.u64 	%p62, %rd3, 3;
	@%p62 bra 	$L__BB0_2;
$L__BB0_115:
	setp.ge.s32 	%p63, %r1, %r576;
	@%p63 bra 	$L__BB0_141;
	add.u64 	%rd33, %SP, 64;
	add.u64 	%rd10, %SPL, 64;
	add.u64 	%rd34, %SP, 0;
	add.u64 	%rd35, %SPL, 0;
	shr.u32 	%r935, %r1020, 2;
	xor.b32  	%r936, %r935, %r1020;
	shl.b32 	%r937, %r1016, 4;
	shl.b32 	%r938, %r936, 1;
	xor.b32  	%r939, %r938, %r937;
	xor.b32  	%r940, %r939, %r936;
	xor.b32  	%r1295, %r940, %r1016;
	add.s32 	%r941, %r4, %r1295;
	add.s32 	%r942, %r941, 362437;
	shr.u32 	%r943, %r1019, 2;
	xor.b32  	%r944, %r943, %r1019;
	shl.b32 	%r945, %r1295, 4;
	shl.b32 	%r946, %r944, 1;
	xor.b32  	%r947, %r946, %r945;
	xor.b32  	%r948, %r947, %r944;
	xor.b32  	%r1294, %r948, %r1295;
	add.s32 	%r949, %r4, %r1294;
	add.s32 	%r950, %r949, 724874;
	cvt.u64.u32 	%rd36, %r942;
	mul.wide.u32 	%rd37, %r950, 2097152;
	xor.b64  	%rd38, %rd37, %rd36;
	cvt.rn.f64.u64 	%fd21, %rd38;
	fma.rn.f64 	%fd1, %fd21, 0d3CA0000000000000, 0d3C90000000000000;
	st.local.u32 	[%rd35], %r1;
	st.local.f64 	[%rd35+8], %fd1;
	mov.u64 	%rd39, $str;
	cvta.global.u64 	%rd40, %rd39;
	{ // callseq 0, 0
	.param .b64 param0;
	st.param.b64 	[param0], %rd40;
	.param .b64 param1;
	st.param.b64 	[param1], %rd34;
	.param .b32 retval0;
	call.uni (retval0), 
	vprintf, 
	(
	param0, 
	param1
	);
	ld.param.b32 	%r951, [retval0];
	} // callseq 0
	mul.lo.s32 	%r557, %r1, 10;
	cvta.to.global.u64 	%rd41, %rd17;
	mul.wide.u32 	%rd42, %r557, 8;
	add.s64 	%rd11, %rd41, %rd42;
	ld.global.f64 	%fd2, [%rd11];
	setp.gtu.f64 	%p64, %fd1, %fd2;
	mov.b32 	%r1290, 0;
	@%p64 bra 	$L__BB0_118;
$L__BB0_117:
	st.local.v2.u32 	[%rd10], {%r1, %r1290};
	mov.u64 	%rd43, $str$1;
	cvta.global.u64 	%rd44, %rd43;
	{ // callseq 1, 0
	.param .b64 param0;
	st.param.b64 	[param0], %rd44;
	.param .b64 param1;
	st.param.b64 	[param1], %rd33;
	.param .b32 retval0;
	call.uni (retval0), 
	vprintf, 
	(
	param0, 
	param1
	);
	ld.param.b32 	%r963, [retval0];
	} // callseq 1
	mov.u32 	%r1291, %r1290;
	bra.uni 	$L__BB0_127;
$L__BB0_118:
	add.f64 	%fd22, %fd2, 0d0000000000000000;
	ld.global.f64 	%fd23, [%rd11+8];
	add.f64 	%fd3, %fd22, %fd23;
	setp.le.f64 	%p65, %fd1, %fd3;
	mov.b32 	%r1290, 1;
	@%p65 bra 	$L__BB0_117;
	ld.global.f64 	%fd24, [%rd11+16];
	add.f64 	%fd4, %fd3, %fd24;
	setp.le.f64 	%p66, %fd1, %fd4;
	mov.b32 	%r1290, 2;
	@%p66 bra 	$L__BB0_117;
	ld.global.f64 	%fd25, [%rd11+24];
	add.f64 	%fd5, %fd4, %fd25;
	setp.le.f64 	%p67, %fd1, %fd5;
	mov.b32 	%r1290, 3;
	@%p67 bra 	$L__BB0_117;
	ld.global.f64 	%fd26, [%rd11+32];
	add.f64 	%fd6, %fd5, %fd26;
	setp.le.f64 	%p68, %fd1, %fd6;
	mov.b32 	%r1290, 4;
	@%p68 bra 	$L__BB0_117;
	ld.global.f64 	%fd27, [%rd11+40];
	add.f64 	%fd7, %fd6, %fd27;
	setp.le.f64 	%p69, %fd1, %fd7;
	mov.b32 	%r1290, 5;
	@%p69 bra 	$L__BB0_117;
	ld.global.f64 	%fd28, [%rd11+48];
	add.f64 	%fd8, %fd7, %fd28;
	setp.le.f64 	%p70, %fd1, %fd8;
	mov.b32 	%r1290, 6;
	@%p70 bra 	$L__BB0_117;
	ld.global.f64 	%fd29, [%rd11+56];
	add.f64 	%fd9, %fd8, %fd29;
	setp.le.f64 	%p71, %fd1, %fd9;
	mov.b32 	%r1290, 7;
	@%p71 bra 	$L__BB0_117;
	ld.global.f64 	%fd30, [%rd11+64];
	add.f64 	%fd10, %fd9, %fd30;
	setp.le.f64 	%p72, %fd1, %fd10;
	mov.b32 	%r1290, 8;
	@%p72 bra 	$L__BB0_117;
	ld.global.f64 	%fd31, [%rd11+72];
	add.f64 	%fd32, %fd10, %fd31;
	setp.le.f64 	%p73, %fd1, %fd32;
	mov.b32 	%r1290, 9;
	mov.b32 	%r1291, 0;
	@%p73 bra 	$L__BB0_117;
$L__BB0_127:
	setp.eq.s32 	%p74, %r1291, 0;
	@%p74 bra 	$L__BB0_141;
	cvta.to.local.u64 	%rd12, %rd34;
	cvta.to.global.u64 	%rd47, %rd18;
	add.s64 	%rd13, %rd47, %rd42;
	mul.lo.s32 	%r966, %r3, 1703105765;
	sub.s32 	%r967, %r2, %r966;
	add.s32 	%r1293, %r967, 8064989;
	neg.s32 	%r1292, %r1291;
	mul.wide.u32 	%rd49, %r1, 80;
	cvta.to.global.u64 	%rd50, %rd19;
	add.s64 	%rd61, %rd50, %rd49;
	mov.b32 	%r1299, 0;
	mov.u64 	%rd57, $str$2;
$L__BB0_129:
	mov.u32 	%r566, %r1016;
	mov.u32 	%r565, %r1295;
	mov.u32 	%r1016, %r1294;
	shr.u32 	%r969, %r1018, 2;
	xor.b32  	%r970, %r969, %r1018;
	shl.b32 	%r971, %r1016, 4;
	shl.b32 	%r972, %r970, 1;
	xor.b32  	%r973, %r972, %r971;
	xor.b32  	%r974, %r973, %r970;
	xor.b32  	%r1295, %r974, %r1016;
	add.s32 	%r975, %r1293, %r1295;
	add.s32 	%r976, %r975, -362437;
	shr.u32 	%r977, %r1017, 2;
	xor.b32  	%r978, %r977, %r1017;
	shl.b32 	%r979, %r1295, 4;
	shl.b32 	%r980, %r978, 1;
	xor.b32  	%r981, %r980, %r979;
	xor.b32  	%r982, %r981, %r978;
	xor.b32  	%r1294, %r982, %r1295;
	add.s32 	%r983, %r1293, %r1294;
	cvt.u64.u32 	%rd51, %r976;
	mul.wide.u32 	%rd52, %r983, 2097152;
	xor.b64  	%rd53, %rd52, %rd51;
	cvt.rn.f64.u64 	%fd33, %rd53;
	fma.rn.f64 	%fd11, %fd33, 0d3CA0000000000000, 0d3C90000000000000;
	st.local.u32 	[%rd12], %r1;
	st.local.f64 	[%rd12+8], %fd11;
	cvta.global.u64 	%rd55, %rd39;
	{ // callseq 2, 0
	.param .b64 param0;
	st.param.b64 	[param0], %rd55;
	.param .b64 param1;
	st.param.b64 	[param1], %rd34;
	.param .b32 retval0;
	call.uni (retval0), 
	vprintf, 
	(
	param0, 
	param1
	);
	ld.param.b32 	%r984, [retval0];
	} // callseq 2
	ld.global.f64 	%fd12, [%rd13];
	setp.gtu.f64 	%p75, %fd11, %fd12;
	mov.b32 	%r1300, 0;
	@%p75 bra 	$L__BB0_131;
$L__BB0_130:
	cvt.rn.f64.u32 	%fd45, %r1300;
	st.global.f64 	[%rd61], %fd45;
	add.s32 	%r995, %r1299, 1;
	st.local.v2.u32 	[%rd10], {%r1, %r995};
	st.local.u32 	[%rd10+8], %r1300;
	cvta.global.u64 	%rd58, %rd57;
	{ // callseq 3, 0
	.param .b64 param0;
	st.param.b64 	[param0], %rd58;
	.param .b64 param1;
	st.param.b64 	[param1], %rd33;
	.param .b32 retval0;
	call.uni (retval0), 
	vprintf, 
	(
	param0, 
	param1
	);
	ld.param.b32 	%r996, [retval0];
	} // callseq 3
	bra.uni 	$L__BB0_140;
$L__BB0_131:
	add.f64 	%fd34, %fd12, 0d0000000000000000;
	ld.global.f64 	%fd35, [%rd13+8];
	add.f64 	%fd13, %fd34, %fd35;
	setp.le.f64 	%p76, %fd11, %fd13;
	mov.b32 	%r1300, 1;
	@%p76 bra 	$L__BB0_130;
	ld.global.f64 	%fd36, [%rd13+16];
	add.f64 	%fd14, %fd13, %fd36;
	setp.le.f64 	%p77, %fd11, %fd14;
	mov.b32 	%r1300, 2;
	@%p77 bra 	$L__BB0_130;
	ld.global.f64 	%fd37, [%rd13+24];
	add.f64 	%fd15, %fd14, %fd37;
	setp.le.f64 	%p78, %fd11, %fd15;
	mov.b32 	%r1300, 3;
	@%p78 bra 	$L__BB0_130;
	ld.global.f64 	%fd38, [%rd13+32];
	add.f64 	%fd16, %fd15, %fd38;
	setp.le.f64 	%p79, %fd11, %fd16;
	mov.b32 	%r1300, 4;
	@%p79 bra 	$L__BB0_130;
	ld.global.f64 	%fd39, [%rd13+40];
	add.f64 	%fd17, %fd16, %fd39;
	setp.le.f64 	%p80, %fd11, %fd17;
	mov.b32 	%r1300, 5;
	@%p80 bra 	$L__BB0_130;
	ld.global.f64 	%fd40, [%rd13+48];
	add.f64 	%fd18, %fd17, %fd40;
	setp.le.f64 	%p81, %fd11, %fd18;
	mov.b32 	%r1300, 6;
	@%p81 bra 	$L__BB0_130;
	ld.global.f64 	%fd41, [%rd13+56];
	add.f64 	%fd19, %fd18, %fd41;
	setp.le.f64 	%p82, %fd11, %fd19;
	mov.b32 	%r1300, 7;
	@%p82 bra 	$L__BB0_130;
	ld.global.f64 	%fd42, [%rd13+64];
	add.f64 	%fd20, %fd19, %fd42;
	setp.le.f64 	%p83, %fd11, %fd20;
	mov.b32 	%r1300, 8;
	@%p83 bra 	$L__BB0_130;
	ld.global.f64 	%fd43, [%rd13+72];
	add.f64 	%fd44, %fd20, %fd43;
	setp.le.f64 	%p84, %fd11, %fd44;
	mov.b32 	%r1300, 9;
	@%p84 bra 	$L__BB0_130;
$L__BB0_140:
	add.s32 	%r1299, %r1299, 1;
	add.s32 	%r1293, %r1293, 724874;
	add.s32 	%r1292, %r1292, 1;
	setp.ne.s32 	%p85, %r1292, 0;
	add.s64 	%rd61, %rd61, 8;
	mov.u32 	%r1017, %r565;
	mov.u32 	%r1018, %r566;
	@%p85 bra 	$L__BB0_129;
$L__BB0_141:
	ret;

}


// ===== COMPILED SASS (sm_100) =====

	.target	sm_100

	.elftype	@"ET_EXEC"


//--------------------- .note.nv.tkinfo           --------------------------
	.section	.note.nv.tkinfo,"",@"SHT_NOTE"
	.sectionflags	@"SHF_NOTE_NV_TKINFO"
	.tkinfo
        /*0018*/ 	.word	0x00000002
        /*0030*/ 	.string	""
        /*0030*/ 	.string	"ptxas"
        /*0030*/ 	.string	"Cuda compilation tools, release 13.0, V13.0.88"
        /*0030*/ 	.string	"Build cuda_13.0.r13.0/compiler.36424714_0"
        /*0030*/ 	.string	"-arch sm_100 -m 64 "



//--------------------- .note.nv.cuinfo           --------------------------
	.section	.note.nv.cuinfo,"",@"SHT_NOTE"
	.sectionflags	@"SHF_NOTE_NV_CUINFO"
        /*0018*/ 	.short	0x0002
        /*001a*/ 	.short	0x0064
        /*001c*/ 	.short	0x0082
	.zero		2


//--------------------- .nv.info                  --------------------------
	.section	.nv.info,"",@"SHT_CUDA_INFO"
	.align	4


	//----- nvinfo : EIATTR_REGCOUNT
	.align		4
        /*0000*/ 	.byte	0x04, 0x2f
        /*0002*/ 	.short	(.L_13 - .L_12)
	.align		4
.L_12:
        /*0004*/ 	.word	index@(_Z12CDF_SamplingPdS_S_i)
        /*0008*/ 	.word	0x00000026


	//----- nvinfo : EIATTR_FRAME_SIZE
	.align		4
.L_13:
        /*000c*/ 	.byte	0x04, 0x11
        /*000e*/ 	.short	(.L_15 - .L_14)
	.align		4
.L_14:
        /*0010*/ 	.word	index@(_Z12CDF_SamplingPdS_S_i)
        /*0014*/ 	.word	0x00000050


	//----- nvinfo : EIATTR_MIN_STACK_SIZE
	.align		4
.L_15:
        /*0018*/ 	.byte	0x04, 0x12
        /*001a*/ 	.short	(.L_17 - .L_16)
	.align		4
.L_16:
        /*001c*/ 	.word	index@(_Z12CDF_SamplingPdS_S_i)
        /*0020*/ 	.word	0x00000050
.L_17:


//--------------------- .nv.compat                --------------------------
	.section	.nv.compat,"",@"SHT_CUDA_COMPAT_INFO"
	.align	4
        /*0000*/ 	.byte	0x02, 0x09, 0x00, 0x00, 0x02, 0x02, 0x01, 0x00, 0x02, 0x05, 0x05, 0x00, 0x03, 0x07, 0x01, 0x01
        /*0010*/ 	.byte	0x02, 0x03, 0x00, 0x00, 0x02, 0x06, 0x01, 0x00, 0x04, 0x0b, 0x08, 0x00, 0x01, 0x00, 0x00, 0x00
        /*0020*/ 	.byte	0x00, 0x00, 0x00, 0x00


//--------------------- .nv.info._Z12CDF_SamplingPdS_S_i --------------------------
	.section	.nv.info._Z12CDF_SamplingPdS_S_i,"",@"SHT_CUDA_INFO"
	.sectionflags	@""
	.align	4


	//----- nvinfo : EIATTR_CUDA_API_VERSION
	.align		4
        /*0000*/ 	.byte	0x04, 0x37
        /*0002*/ 	.short	(.L_19 - .L_18)
.L_18:
        /*0004*/ 	.word	0x00000082


	//----- nvinfo : EIATTR_KPARAM_INFO
	.align		4
.L_19:
        /*0008*/ 	.byte	0x04, 0x17
        /*000a*/ 	.short	(.L_21 - .L_20)
.L_20:
        /*000c*/ 	.word	0x00000000
        /*0010*/ 	.short	0x0003
        /*0012*/ 	.short	0x0018
        /*0014*/ 	.byte	0x00, 0xf0, 0x11, 0x00


	//----- nvinfo : EIATTR_KPARAM_INFO
	.align		4
.L_21:
        /*0018*/ 	.byte	0x04, 0x17
        /*001a*/ 	.short	(.L_23 - .L_22)
.L_22:
        /*001c*/ 	.word	0x00000000
        /*0020*/ 	.short	0x0002
        /*0022*/ 	.short	0x0010
        /*0024*/ 	.byte	0x00, 0xf5, 0x21, 0x00


	//----- nvinfo : EIATTR_KPARAM_INFO
	.align		4
.L_23:
        /*0028*/ 	.byte	0x04, 0x17
        /*002a*/ 	.short	(.L_25 - .L_24)
.L_24:
        /*002c*/ 	.word	0x00000000
        /*0030*/ 	.short	0x0001
        /*0032*/ 	.short	0x0008
        /*0034*/ 	.byte	0x00, 0xf5, 0x21, 0x00


	//----- nvinfo : EIATTR_KPARAM_INFO
	.align		4
.L_25:
        /*0038*/ 	.byte	0x04, 0x17
        /*003a*/ 	.short	(.L_27 - .L_26)
.L_26:
        /*003c*/ 	.word	0x00000000
        /*0040*/ 	.short	0x0000
        /*0042*/ 	.short	0x0000
        /*0044*/ 	.byte	0x00, 0xf5, 0x21, 0x00


	//----- nvinfo : EIATTR_SPARSE_MMA_MASK
	.align		4
.L_27:
        /*0048*/ 	.byte	0x03, 0x50
        /*004a*/ 	.short	0x0000


	//----- nvinfo : EIATTR_MAXREG_COUNT
	.align		4
        /*004c*/ 	.byte	0x03, 0x1b
        /*004e*/ 	.short	0x00ff


	//----- nvinfo : EIATTR_EXTERNS
	.align		4
        /*0050*/ 	.byte	0x04, 0x0f
        /*0052*/ 	.short	(.L_29 - .L_28)


	//   ....[0]....
	.align		4
.L_28:
        /*0054*/ 	.word	index@(vprintf)


	//----- nvinfo : EIATTR_MERCURY_ISA_VERSION
	.align		4
.L_29:
        /*0058*/ 	.byte	0x03, 0x5f
        /*005a*/ 	.short	0x0101


	//----- nvinfo : EIATTR_VRC_CTA_INIT_COUNT
	.align		4
        /*005c*/ 	.byte	0x02, 0x4a
	.zero		1
	.zero		1


	//----- nvinfo : EIATTR_SYSCALL_OFFSETS
	.align		4
        /*0060*/ 	.byte	0x04, 0x46
        /*0062*/ 	.short	(.L_31 - .L_30)


	//   ....[0]....
.L_30:
        /*0064*/ 	.word	0x000028f0


	//   ....[1]....
        /*0068*/ 	.word	0x00002d40


	//   ....[2]....
        /*006c*/ 	.word	0x00003060


	//   ....[3]....
        /*0070*/ 	.word	0x000034a0


	//----- nvinfo : EIATTR_EXIT_INSTR_OFFSETS
	.align		4
.L_31:
        /*0074*/ 	.byte	0x04, 0x1c
        /*0076*/ 	.short	(.L_33 - .L_32)


	//   ....[0]....
.L_32:
        /*0078*/ 	.word	0x000026c0


	//   ....[1]....
        /*007c*/ 	.word	0x00002d70


	//   ....[2]....
        /*0080*/ 	.word	0x00003530


	//----- nvinfo : EIATTR_CRS_STACK_SIZE
	.align		4
.L_33:
        /*0084*/ 	.byte	0x04, 0x1e
        /*0086*/ 	.short	(.L_35 - .L_34)
.L_34:
        /*0088*/ 	.word	0x00000000


	//----- nvinfo : EIATTR_CBANK_PARAM_SIZE
	.align		4
.L_35:
        /*008c*/ 	.byte	0x03, 0x19
        /*008e*/ 	.short	0x001c


	//----- nvinfo : EIATTR_PARAM_CBANK
	.align		4
        /*0090*/ 	.byte	0x04, 0x0a
        /*0092*/ 	.short	(.L_37 - .L_36)
	.align		4
.L_36:
        /*0094*/ 	.word	index@(.nv.constant0._Z12CDF_SamplingPdS_S_i)
        /*0098*/ 	.short	0x0380
        /*009a*/ 	.short	0x001c


	//----- nvinfo : EIATTR_SW_WAR
	.align		4
.L_37:
        /*009c*/ 	.byte	0x04, 0x36
        /*009e*/ 	.short	(.L_39 - .L_38)
.L_38:
        /*00a0*/ 	.word	0x00000008
.L_39:


//--------------------- .nv.callgraph             --------------------------
	.section	.nv.callgraph,"",@"SHT_CUDA_CALLGRAPH"
	.align	4
	.sectionentsize	8
	.align		4
        /*0000*/ 	.word	0x00000000
	.align		4
        /*0004*/ 	.word	0xffffffff
	.align		4
        /*0008*/ 	.word	index@(_Z12CDF_SamplingPdS_S_i)
	.align		4
        /*000c*/ 	.word	index@(vprintf)
	.align		4
        /*0010*/ 	.word	0x00000000
	.align		4
        /*0014*/ 	.word	0xfffffffe
	.align		4
        /*0018*/ 	.word	0x00000000
	.align		4
        /*001c*/ 	.word	0xfffffffd
	.align		4
        /*0020*/ 	.word	0x00000000
	.align		4
        /*0024*/ 	.word	0xfffffffc


//--------------------- .nv.constant4             --------------------------
	.section	.nv.constant4,"a",@progbits
	.align	8
	.align		8
.nv.constant4:
        /*0000*/ 	.dword	vprintf
	.align		8
        /*0008*/ 	.dword	precalc_xorwow_matrix
	.align		8
        /*0010*/ 	.dword	precalc_xorwow_offset_matrix
	.align		8
        /*0018*/ 	.dword	mrg32k3aM1
	.align		8
        /*0020*/ 	.dword	mrg32k3aM2
	.align		8
        /*0028*/ 	.dword	mrg32k3aM1SubSeq
	.align		8
        /*0030*/ 	.dword	mrg32k3aM2SubSeq
	.align		8
        /*0038*/ 	.dword	mrg32k3aM1Seq
	.align		8
        /*0040*/ 	.dword	mrg32k3aM2Seq
	.align		8
        /*0048*/ 	.dword	$str
	.align		8
        /*0050*/ 	.dword	$str$1
	.align		8
        /*0058*/ 	.dword	$str$2


//--------------------- .nv.constant3             --------------------------
	.section	.nv.constant3,"a",@progbits
	.align	8
.nv.constant3:
	.type		__cr_lgamma_table,@object
	.size		__cr_lgamma_table,(.L_8 - __cr_lgamma_table)
__cr_lgamma_table:
        /*0000*/ 	.byte	0x00, 0x00, 0x00, 0x00, 0x00, 0x00, 0x00, 0x00, 0x00, 0x00, 0x00, 0x00, 0x00, 0x00, 0x00, 0x00
        /*0010*/ 	.byte	0xef, 0x39, 0xfa, 0xfe, 0x42, 0x2e, 0xe6, 0x3f, 0x02, 0x20, 0x2a, 0xfa, 0x0b, 0xab, 0xfc, 0x3f
        /*0020*/ 	.byte	0xf9, 0x2c, 0x92, 0x7c, 0xa7, 0x6c, 0x09, 0x40, 0xc9, 0x79, 0x44, 0x3c, 0x64, 0x26, 0x13, 0x40
        /*0030*/ 	.byte	0xca, 0x01, 0xcf, 0x3a, 0x27, 0x51, 0x1a, 0x40, 0x30, 0xcc, 0x2d, 0xf3, 0xe1, 0x0c, 0x21, 0x40
        /*0040*/ 	.byte	0x0d, 0xb7, 0xfc, 0x82, 0x8e, 0x35, 0x25, 0x40
.L_8:


//--------------------- .text._Z12CDF_SamplingPdS_S_i --------------------------
	.section	.text._Z12CDF_SamplingPdS_S_i,"ax",@progbits
	.align	128
        .global         _Z12CDF_SamplingPdS_S_i
        .type           _Z12CDF_SamplingPdS_S_i,@function
        .size           _Z12CDF_SamplingPdS_S_i,(.L_x_23 - _Z12CDF_SamplingPdS_S_i)
        .other          _Z12CDF_SamplingPdS_S_i,@"STO_CUDA_ENTRY STV_DEFAULT"
_Z12CDF_SamplingPdS_S_i:
.text._Z12CDF_SamplingPdS_S_i:
[----:B------:R-:W0:Y:S01]  /*0000*/  LDC R1, c[0x0][0x37c] ;  /* 0x0000df00ff017b82 */ /* 0x000e220000000800 */
[----:B------:R-:W1:Y:S01]  /*0010*/  LDCU UR4, c[0x0][0x2f8] ;  /* 0x00005f00ff0477ac */ /* 0x000e620008000800 */
[----:B------:R-:W2:Y:S01]  /*0020*/  S2R R2, SR_TID.X ;  /* 0x0000000000027919 */ /* 0x000ea20000002100 */
[----:B0-----:R-:W-:Y:S01]  /*0030*/  VIADD R1, R1, 0xffffffb0 ;  /* 0xffffffb001017836 */ /* 0x001fe20000000000 */
[----:B------:R-:W0:Y:S01]  /*0040*/  LDCU UR5, c[0x0][0x2fc] ;  /* 0x00005f80ff0577ac */ /* 0x000e220008000800 */
[----:B------:R-:W3:Y:S03]  /*0050*/  LDCU.64 UR36, c[0x0][0x358] ;  /* 0x00006b00ff2477ac */ /* 0x000ee60008000a00 */
[----:B-1----:R-:W-:-:S05]  /*0060*/  IADD3 R23, P0, PT, R1, UR4, RZ ;  /* 0x0000000401177c10 */ /* 0x002fca000ff1e0ff */
[----:B0-----:R-:W-:Y:S01]  /*0070*/  IMAD.X R22, RZ, RZ, UR5, P0 ;  /* 0x00000005ff167e24 */ /* 0x001fe200080e06ff */
[----:B------:R-:W-:-:S06]  /*0080*/  CS2R R4, SR_CLOCKLO ;  /* 0x0000000000047805 */ /* 0x000fcc0000015000 */
[----:B------:R-:W-:Y:S01]  /*0090*/  LOP3.LUT R0, R4, 0xaad26b49, RZ, 0x3c, !PT ;  /* 0xaad26b4904007812 */ /* 0x000fe200078e3cff */
[----:B------:R-:W-:Y:S01]  /*00a0*/  BSSY.RECONVERGENT B0, `(.L_x_0) ;  /* 0x000025f000007945 */ /* 0x000fe20003800200 */
[----:B------:R-:W-:Y:S02]  /*00b0*/  LOP3.LUT R4, R5, 0xf7dcefdd, RZ, 0x3c, !PT ;  /* 0xf7dcefdd05047812 */ /* 0x000fe400078e3cff */
[----:B--2---:R-:W-:Y:S01]  /*00c0*/  ISETP.NE.AND P0, PT, R2, RZ, PT ;  /* 0x000000ff0200720c */ /* 0x004fe20003f05270 */
[----:B------:R-:W-:Y:S02]  /*00d0*/  IMAD R0, R0, 0x4182bed5, RZ ;  /* 0x4182bed500007824 */ /* 0x000fe400078e02ff */
[----:B------:R-:W-:Y:S02]  /*00e0*/  IMAD R3, R4, -0x658354e5, RZ ;  /* 0x9a7cab1b04037824 */ /* 0x000fe400078e02ff */
[C---:B------:R-:W-:Y:S01]  /*00f0*/  VIADD R19, R0.reuse, 0x583f19 ;  /* 0x00583f1900137836 */ /* 0x040fe20000000000 */
[C---:B------:R-:W-:Y:S01]  /*0100*/  LOP3.LUT R6, R0.reuse, 0x159a55e5, RZ, 0x3c, !PT ;  /* 0x159a55e500067812 */ /* 0x040fe200078e3cff */
[----:B------:R-:W-:Y:S01]  /*0110*/  IMAD.IADD R26, R0, 0x1, R3 ;  /* 0x00000001001a7824 */ /* 0x000fe200078e0203 */
[C---:B------:R-:W-:Y:S01]  /*0120*/  LOP3.LUT R18, R3.reuse, 0x5491333, RZ, 0x3c, !PT ;  /* 0x0549133303127812 */ /* 0x040fe200078e3cff */
[----:B------:R-:W-:-:S02]  /*0130*/  VIADD R7, R3, 0x1f123bb5 ;  /* 0x1f123bb503077836 */ /* 0x000fc40000000000 */
[----:B------:R-:W-:Y:S02]  /*0140*/  VIADD R5, R0, 0x75bcd15 ;  /* 0x075bcd1500057836 */ /* 0x000fe40000000000 */
[----:B------:R-:W-:Y:S01]  /*0150*/  VIADD R4, R26, 0x64f0c9 ;  /* 0x0064f0c91a047836 */ /* 0x000fe20000000000 */
[----:B------:R0:W-:Y:S04]  /*0160*/  STL.64 [R1+0x20], R18 ;  /* 0x0000201201007387 */ /* 0x0001e80000100a00 */
[----:B------:R0:W-:Y:S01]  /*0170*/  STL.128 [R1+0x10], R4 ;  /* 0x0000100401007387 */ /* 0x0001e20000100c00 */
[----:B---3--:R-:W-:Y:S05]  /*0180*/  @!P0 BRA `(.L_x_1) ;  /* 0x0000002400408947 */ /* 0x008fea0003800000 */
[----:B------:R-:W-:Y:S01]  /*0190*/  VIADD R0, R1, 0x10 ;  /* 0x0000001001007836 */ /* 0x000fe20000000000 */
[----:B------:R-:W-:Y:S01]  /*01a0*/  CS2R R10, SRZ ;  /* 0x00000000000a7805 */ /* 0x000fe2000001ff00 */
[----:B------:R-:W-:-:S07]  /*01b0*/  IMAD.MOV.U32 R3, RZ, RZ, R2 ;  /* 0x000000ffff037224 */ /* 0x000fce00078e0002 */
.L_x_10:
[----:B------:R-:W-:Y:S01]  /*01c0*/  LOP3.LUT R21, R3, 0x3, RZ, 0xc0, !PT ;  /* 0x0000000303157812 */ /* 0x000fe200078ec0ff */
[----:B------:R-:W-:Y:S03]  /*01d0*/  BSSY.RECONVERGENT B1, `(.L_x_2) ;  /* 0x0000245000017945 */ /* 0x000fe60003800200 */
[----:B------:R-:W-:-:S04]  /*01e0*/  ISETP.NE.U32.AND P0, PT, R21, RZ, PT ;  /* 0x000000ff1500720c */ /* 0x000fc80003f05070 */
[----:B------:R-:W-:-:S13]  /*01f0*/  ISETP.NE.AND.EX P0, PT, RZ, RZ, PT, P0 ;  /* 0x000000ffff00720c */ /* 0x000fda0003f05300 */
[----:B-123--:R-:W-:Y:S05]  /*0200*/  @!P0 BRA `(.L_x_3) ;  /* 0x0000002400048947 */ /* 0x00efea0003800000 */
[----:B------:R-:W1:Y:S01]  /*0210*/  LDC.64 R8, c[0x4][0x8] ;  /* 0x01000200ff087b82 */ /* 0x000e620000000a00 */
[----:B------:R-:W-:Y:S01]  /*0220*/  IMAD.MOV.U32 R15, RZ, RZ, RZ ;  /* 0x000000ffff0f7224 */ /* 0x000fe200078e00ff */
[----:B0-----:R-:W-:Y:S02]  /*0230*/  CS2R R18, SRZ ;  /* 0x0000000000127805 */ /* 0x001fe4000001ff00 */
[----:B------:R-:W-:Y:S01]  /*0240*/  CS2R R6, SRZ ;  /* 0x0000000000067805 */ /* 0x000fe2000001ff00 */
[----:B------:R-:W-:Y:S02]  /*0250*/  IMAD.MOV.U32 R5, RZ, RZ, RZ ;  /* 0x000000ffff057224 */ /* 0x000fe400078e00ff */
[----:B-1----:R-:W-:-:S07]  /*0260*/  IMAD.WIDE.U32 R8, R11, 0xc80, R8 ;  /* 0x00000c800b087825 */ /* 0x002fce00078e0008 */
.L_x_5:
[----:B------:R-:W-:-:S06]  /*0270*/  IMAD R14, R15, 0x4, R0 ;  /* 0x000000040f0e7824 */ /* 0x000fcc00078e0200 */
[----:B------:R-:W5:Y:S01]  /*0280*/  LDL R14, [R14+0x4] ;  /* 0x000004000e0e7983 */ /* 0x000f620000100800 */
[----:B------:R-:W-:Y:S01]  /*0290*/  IMAD.SHL.U32 R16, R15, 0x20, RZ ;  /* 0x000000200f107824 */ /* 0x000fe200078e00ff */
[----:B------:R-:W-:-:S06]  /*02a0*/  UMOV UR4, URZ ;  /* 0x000000ff00047c82 */ /* 0x000fcc0008000000 */
.L_x_4:
[----:B-----5:R-:W-:Y:S01]  /*02b0*/  SHF.R.U32.HI R27, RZ, UR4, R14 ;  /* 0x00000004ff1b7c19 */ /* 0x020fe2000801160e */
[----:B------:R-:W-:-:S03]  /*02c0*/  VIADD R12, R16, UR4 ;  /* 0x00000004100c7c36 */ /* 0x000fc60008000000 */
[----:B------:R-:W-:-:S04]  /*02d0*/  LOP3.LUT R13, R27, 0x1, RZ, 0xc0, !PT ;  /* 0x000000011b0d7812 */ /* 0x000fc800078ec0ff */
[----:B------:R-:W-:Y:S01]  /*02e0*/  ISETP.NE.U32.AND P0, PT, R13, 0x1, PT ;  /* 0x000000010d00780c */ /* 0x000fe20003f05070 */
[----:B------:R-:W-:-:S03]  /*02f0*/  IMAD R13, R12, 0x5, RZ ;  /* 0x000000050c0d7824 */ /* 0x000fc600078e02ff */
[----:B------:R-:W-:Y:S01]  /*0300*/  R2P PR, R27, 0x7e ;  /* 0x0000007e1b007804 */ /* 0x000fe20000000000 */
[----:B------:R-:W-:-:S08]  /*0310*/  IMAD.WIDE.U32 R12, R13, 0x4, R8 ;  /* 0x000000040d0c7825 */ /* 0x000fd000078e0008 */
[----:B------:R-:W2:Y:S04]  /*0320*/  @!P0 LDG.E R17, desc[UR36][R12.64+0x4] ;  /* 0x000004240c118981 */ /* 0x000ea8000c1e1900 */
[----:B------:R-:W3:Y:S04]  /*0330*/  @!P0 LDG.E R20, desc[UR36][R12.64+0x8] ;  /* 0x000008240c148981 */ /* 0x000ee8000c1e1900 */
[----:B------:R-:W4:Y:S04]  /*0340*/  @!P0 LDG.E R24, desc[UR36][R12.64+0x10] ;  /* 0x000010240c188981 */ /* 0x000f28000c1e1900 */
[----:B------:R-:W4:Y:S04]  /*0350*/  @P1 LDG.E R28, desc[UR36][R12.64+0x24] ;  /* 0x000024240c1c1981 */ /* 0x000f28000c1e1900 */
[----:B------:R-:W4:Y:S04]  /*0360*/  @P2 LDG.E R25, desc[UR36][R12.64+0x2c] ;  /* 0x00002c240c192981 */ /* 0x000f28000c1e1900 */
[----:B------:R-:W4:Y:S01]  /*0370*/  @P2 LDG.E R29, desc[UR36][R12.64+0x34] ;  /* 0x000034240c1d2981 */ /* 0x000f22000c1e1900 */
[----:B--2---:R-:W-:-:S03]  /*0380*/  @!P0 LOP3.LUT R6, R6, R17, RZ, 0x3c, !PT ;  /* 0x0000001106068212 */ /* 0x004fc600078e3cff */
[----:B------:R-:W2:Y:S01]  /*0390*/  @!P0 LDG.E R17, desc[UR36][R12.64+0xc] ;  /* 0x00000c240c118981 */ /* 0x000ea2000c1e1900 */
[----:B---3--:R-:W-:-:S03]  /*03a0*/  @!P0 LOP3.LUT R7, R7, R20, RZ, 0x3c, !PT ;  /* 0x0000001407078212 */ /* 0x008fc600078e3cff */
[----:B------:R-:W3:Y:S01]  /*03b0*/  @P2 LDG.E R20, desc[UR36][R12.64+0x38] ;  /* 0x000038240c142981 */ /* 0x000ee2000c1e1900 */
[----:B----4-:R-:W-:-:S03]  /*03c0*/  @!P0 LOP3.LUT R19, R19, R24, RZ, 0x3c, !PT ;  /* 0x0000001813138212 */ /* 0x010fc600078e3cff */
[----:B------:R-:W4:Y:S01]  /*03d0*/  @P3 LDG.E R24, desc[UR36][R12.64+0x4c] ;  /* 0x00004c240c183981 */ /* 0x000f22000c1e1900 */
[----:B------:R-:W-:-:S03]  /*03e0*/  @P1 LOP3.LUT R19, R19, R28, RZ, 0x3c, !PT ;  /* 0x0000001c13131212 */ /* 0x000fc600078e3cff */
[----:B------:R-:W4:Y:S01]  /*03f0*/  @P4 LDG.E R28, desc[UR36][R12.64+0x60] ;  /* 0x000060240c1c4981 */ /* 0x000f22000c1e1900 */
[----:B--2---:R-:W-:-:S03]  /*0400*/  @!P0 LOP3.LUT R18, R18, R17, RZ, 0x3c, !PT ;  /* 0x0000001112128212 */ /* 0x004fc600078e3cff */
[----:B------:R-:W2:Y:S01]  /*0410*/  @P1 LDG.E R17, desc[UR36][R12.64+0x18] ;  /* 0x000018240c111981 */ /* 0x000ea2000c1e1900 */
[----:B---3--:R-:W-:-:S03]  /*0420*/  @P2 LOP3.LUT R19, R19, R20, RZ, 0x3c, !PT ;  /* 0x0000001413132212 */ /* 0x008fc600078e3cff */
[----:B------:R-:W3:Y:S01]  /*0430*/  @P1 LDG.E R20, desc[UR36][R12.64+0x1c] ;  /* 0x00001c240c141981 */ /* 0x000ee2000c1e1900 */
[----:B--2---:R-:W-:-:S03]  /*0440*/  @P1 LOP3.LUT R6, R6, R17, RZ, 0x3c, !PT ;  /* 0x0000001106061212 */ /* 0x004fc600078e3cff */
[----:B------:R-:W2:Y:S01]  /*0450*/  @P1 LDG.E R17, desc[UR36][R12.64+0x20] ;  /* 0x000020240c111981 */ /* 0x000ea2000c1e1900 */
[----:B---3--:R-:W-:-:S03]  /*0460*/  @P1 LOP3.LUT R7, R7, R20, RZ, 0x3c, !PT ;  /* 0x0000001407071212 */ /* 0x008fc600078e3cff */
[----:B------:R-:W3:Y:S01]  /*0470*/  @P2 LDG.E R20, desc[UR36][R12.64+0x30] ;  /* 0x000030240c142981 */ /* 0x000ee2000c1e1900 */
[----:B----4-:R-:W-:-:S03]  /*0480*/  @P3 LOP3.LUT R19, R19, R24, RZ, 0x3c, !PT ;  /* 0x0000001813133212 */ /* 0x010fc600078e3cff */
[----:B------:R-:W4:Y:S01]  /*0490*/  @P5 LDG.E R24, desc[UR36][R12.64+0x74] ;  /* 0x000074240c185981 */ /* 0x000f22000c1e1900 */
[----:B--2---:R-:W-:-:S03]  /*04a0*/  @P1 LOP3.LUT R18, R18, R17, RZ, 0x3c, !PT ;  /* 0x0000001112121212 */ /* 0x004fc600078e3cff */
[----:B------:R-:W2:Y:S01]  /*04b0*/  @P3 LDG.E R17, desc[UR36][R12.64+0x40] ;  /* 0x000040240c113981 */ /* 0x000ea2000c1e1900 */
[----:B---3--:R-:W-:-:S03]  /*04c0*/  @P2 LOP3.LUT R7, R7, R20, RZ, 0x3c, !PT ;  /* 0x0000001407072212 */ /* 0x008fc600078e3cff */
[----:B------:R-:W3:Y:S01]  /*04d0*/  @!P0 LDG.E R20, desc[UR36][R12.64] ;  /* 0x000000240c148981 */ /* 0x000ee2000c1e1900 */
[----:B------:R-:W-:Y:S02]  /*04e0*/  @P4 LOP3.LUT R19, R19, R28, RZ, 0x3c, !PT ;  /* 0x0000001c13134212 */ /* 0x000fe400078e3cff */
[----:B------:R-:W-:Y:S01]  /*04f0*/  @P2 LOP3.LUT R6, R6, R25, RZ, 0x3c, !PT ;  /* 0x0000001906062212 */ /* 0x000fe200078e3cff */
[----:B------:R-:W3:Y:S01]  /*0500*/  @P6 LDG.E R28, desc[UR36][R12.64+0x88] ;  /* 0x000088240c1c6981 */ /* 0x000ee2000c1e1900 */
[----:B----4-:R-:W-:-:S03]  /*0510*/  @P5 LOP3.LUT R19, R19, R24, RZ, 0x3c, !PT ;  /* 0x0000001813135212 */ /* 0x010fc600078e3cff */
[----:B------:R-:W4:Y:S04]  /*0520*/  @P3 LDG.E R24, desc[UR36][R12.64+0x44] ;  /* 0x000044240c183981 */ /* 0x000f28000c1e1900 */
[----:B------:R-:W4:Y:S01]  /*0530*/  @P3 LDG.E R25, desc[UR36][R12.64+0x48] ;  /* 0x000048240c193981 */ /* 0x000f22000c1e1900 */
[----:B--2---:R-:W-:-:S03]  /*0540*/  @P3 LOP3.LUT R6, R6, R17, RZ, 0x3c, !PT ;  /* 0x0000001106063212 */ /* 0x004fc600078e3cff */
[----:B------:R-:W2:Y:S01]  /*0550*/  @P4 LDG.E R17, desc[UR36][R12.64+0x54] ;  /* 0x000054240c114981 */ /* 0x000ea2000c1e1900 */
[----:B---3--:R-:W-:-:S03]  /*0560*/  @!P0 LOP3.LUT R5, R5, R20, RZ, 0x3c, !PT ;  /* 0x0000001405058212 */ /* 0x008fc600078e3cff */
[----:B------:R-:W3:Y:S01]  /*0570*/  @P1 LDG.E R20, desc[UR36][R12.64+0x14] ;  /* 0x000014240c141981 */ /* 0x000ee2000c1e1900 */
[----:B----4-:R-:W-:-:S03]  /*0580*/  @P3 LOP3.LUT R7, R7, R24, RZ, 0x3c, !PT ;  /* 0x0000001807073212 */ /* 0x010fc600078e3cff */
[----:B------:R-:W4:Y:S01]  /*0590*/  @P2 LDG.E R24, desc[UR36][R12.64+0x28] ;  /* 0x000028240c182981 */ /* 0x000f22000c1e1900 */
[----:B--2---:R-:W-:-:S03]  /*05a0*/  @P4 LOP3.LUT R6, R6, R17, RZ, 0x3c, !PT ;  /* 0x0000001106064212 */ /* 0x004fc600078e3cff */
[----:B------:R-:W2:Y:S01]  /*05b0*/  @P4 LDG.E R17, desc[UR36][R12.64+0x5c] ;  /* 0x00005c240c114981 */ /* 0x000ea2000c1e1900 */
[----:B---3--:R-:W-:-:S03]  /*05c0*/  @P1 LOP3.LUT R5, R5, R20, RZ, 0x3c, !PT ;  /* 0x0000001405051212 */ /* 0x008fc600078e3cff */
[----:B------:R-:W3:Y:S01]  /*05d0*/  @P3 LDG.E R20, desc[UR36][R12.64+0x3c] ;  /* 0x00003c240c143981 */ /* 0x000ee2000c1e1900 */
[----:B------:R-:W-:Y:S02]  /*05e0*/  @P2 LOP3.LUT R18, R18, R29, RZ, 0x3c, !PT ;  /* 0x0000001d12122212 */ /* 0x000fe400078e3cff */
        /* <DEDUP_REMOVED lines=8> */
[----:B---3--:R-:W-:-:S03]  /*0670*/  @P3 LOP3.LUT R5, R5, R20, RZ, 0x3c, !PT ;  /* 0x0000001405053212 */ /* 0x008fc600078e3cff */
[----:B------:R-:W3:Y:S01]  /*0680*/  @P5 LDG.E R20, desc[UR36][R12.64+0x64] ;  /* 0x000064240c145981 */ /* 0x000ee2000c1e1900 */
[----:B------:R-:W-:-:S03]  /*0690*/  @P4 LOP3.LUT R7, R7, R28, RZ, 0x3c, !PT ;  /* 0x0000001c07074212 */ /* 0x000fc600078e3cff */
[----:B------:R-:W3:Y:S01]  /*06a0*/  @P5 LDG.E R28, desc[UR36][R12.64+0x6c] ;  /* 0x00006c240c1c5981 */ /* 0x000ee2000c1e1900 */
[----:B----4-:R-:W-:-:S03]  /*06b0*/  @P4 LOP3.LUT R5, R5, R24, RZ, 0x3c, !PT ;  /* 0x0000001805054212 */ /* 0x010fc600078e3cff */
[----:B------:R-:W4:Y:S01]  /*06c0*/  @P6 LDG.E R24, desc[UR36][R12.64+0x80] ;  /* 0x000080240c186981 */ /* 0x000f22000c1e1900 */
[----:B------:R-:W-:-:S03]  /*06d0*/  @P5 LOP3.LUT R6, R6, R25, RZ, 0x3c, !PT ;  /* 0x0000001906065212 */ /* 0x000fc600078e3cff */
[----:B------:R-:W4:Y:S01]  /*06e0*/  @P6 LDG.E R25, desc[UR36][R12.64+0x7c] ;  /* 0x00007c240c196981 */ /* 0x000f22000c1e1900 */
[----:B--2---:R-:W-:-:S03]  /*06f0*/  @P5 LOP3.LUT R18, R18, R17, RZ, 0x3c, !PT ;  /* 0x0000001112125212 */ /* 0x004fc600078e3cff */
[----:B------:R-:W2:Y:S01]  /*0700*/  @P6 LDG.E R17, desc[UR36][R12.64+0x84] ;  /* 0x000084240c116981 */ /* 0x000ea2000c1e1900 */
[----:B---3--:R-:W-:-:S03]  /*0710*/  @P5 LOP3.LUT R5, R5, R20, RZ, 0x3c, !PT ;  /* 0x0000001405055212 */ /* 0x008fc600078e3cff */
[----:B------:R-:W3:Y:S01]  /*0720*/  @P6 LDG.E R20, desc[UR36][R12.64+0x78] ;  /* 0x000078240c146981 */ /* 0x000ee2000c1e1900 */
[----:B------:R-:W-:Y:S02]  /*0730*/  LOP3.LUT P0, RZ, R27, 0x80, RZ, 0xc0, !PT ;  /* 0x000000801bff7812 */ /* 0x000fe4000780c0ff */
[----:B------:R-:W-:-:S04]  /*0740*/  @P5 LOP3.LUT R7, R7, R28, RZ, 0x3c, !PT ;  /* 0x0000001c07075212 */ /* 0x000fc800078e3cff */
[----:B----4-:R-:W-:Y:S02]  /*0750*/  @P6 LOP3.LUT R7, R7, R24, RZ, 0x3c, !PT ;  /* 0x0000001807076212 */ /* 0x010fe400078e3cff */
[----:B------:R-:W-:-:S05]  /*0760*/  @P6 LOP3.LUT R6, R6, R25, RZ, 0x3c, !PT ;  /* 0x0000001906066212 */ /* 0x000fca00078e3cff */
[----:B------:R-:W4:Y:S04]  /*0770*/  @P0 LDG.E R25, desc[UR36][R12.64+0x90] ;  /* 0x000090240c190981 */ /* 0x000f28000c1e1900 */
[----:B------:R-:W4:Y:S04]  /*0780*/  @P0 LDG.E R24, desc[UR36][R12.64+0x94] ;  /* 0x000094240c180981 */ /* 0x000f28000c1e1900 */
[----:B------:R-:W4:Y:S01]  /*0790*/  @P0 LDG.E R28, desc[UR36][R12.64+0x9c] ;  /* 0x00009c240c1c0981 */ /* 0x000f22000c1e1900 */
[----:B--2---:R-:W-:-:S03]  /*07a0*/  @P6 LOP3.LUT R18, R18, R17, RZ, 0x3c, !PT ;  /* 0x0000001112126212 */ /* 0x004fc600078e3cff */
[----:B------:R-:W2:Y:S01]  /*07b0*/  @P0 LDG.E R17, desc[UR36][R12.64+0x98] ;  /* 0x000098240c110981 */ /* 0x000ea2000c1e1900 */
[----:B---3--:R-:W-:-:S03]  /*07c0*/  @P6 LOP3.LUT R5, R5, R20, RZ, 0x3c, !PT ;  /* 0x0000001405056212 */ /* 0x008fc600078e3cff */
[----:B------:R-:W3:Y:S01]  /*07d0*/  @P0 LDG.E R20, desc[UR36][R12.64+0x8c] ;  /* 0x00008c240c140981 */ /* 0x000ee2000c1e1900 */
[----:B----4-:R-:W-:Y:S02]  /*07e0*/  @P0 LOP3.LUT R6, R6, R25, RZ, 0x3c, !PT ;  /* 0x0000001906060212 */ /* 0x010fe400078e3cff */
[----:B------:R-:W-:Y:S02]  /*07f0*/  @P0 LOP3.LUT R7, R7, R24, RZ, 0x3c, !PT ;  /* 0x0000001807070212 */ /* 0x000fe400078e3cff */
[----:B------:R-:W-:Y:S02]  /*0800*/  @P0 LOP3.LUT R19, R19, R28, RZ, 0x3c, !PT ;  /* 0x0000001c13130212 */ /* 0x000fe400078e3cff */
[----:B--2---:R-:W-:Y:S02]  /*0810*/  @P0 LOP3.LUT R18, R18, R17, RZ, 0x3c, !PT ;  /* 0x0000001112120212 */ /* 0x004fe400078e3cff */
[----:B---3--:R-:W-:Y:S02]  /*0820*/  @P0 LOP3.LUT R5, R5, R20, RZ, 0x3c, !PT ;  /* 0x0000001405050212 */ /* 0x008fe400078e3cff */
[----:B------:R-:W-:-:S13]  /*0830*/  R2P PR, R27.B1, 0x7f ;  /* 0x0000007f1b007804 */ /* 0x000fda0000001000 */
[----:B------:R-:W2:Y:S04]  /*0840*/  @P0 LDG.E R20, desc[UR36][R12.64+0xa0] ;  /* 0x0000a0240c140981 */ /* 0x000ea8000c1e1900 */
[----:B------:R-:W3:Y:S04]  /*0850*/  @P0 LDG.E R17, desc[UR36][R12.64+0xa4] ;  /* 0x0000a4240c110981 */ /* 0x000ee8000c1e1900 */
[----:B------:R-:W4:Y:S04]  /*0860*/  @P0 LDG.E R24, desc[UR36][R12.64+0xa8] ;  /* 0x0000a8240c180981 */ /* 0x000f28000c1e1900 */
[----:B------:R-:W4:Y:S04]  /*0870*/  @P1 LDG.E R25, desc[UR36][R12.64+0xb8] ;  /* 0x0000b8240c191981 */ /* 0x000f28000c1e1900 */
[----:B------:R-:W4:Y:S01]  /*0880*/  @P5 LDG.E R28, desc[UR36][R12.64+0x114] ;  /* 0x000114240c1c5981 */ /* 0x000f22000c1e1900 */
        /* <DEDUP_REMOVED lines=50> */
[----:B------:R-:W-:Y:S02]  /*0bb0*/  LOP3.LUT P0, RZ, R27, 0x8000, RZ, 0xc0, !PT ;  /* 0x000080001bff7812 */ /* 0x000fe4000780c0ff */
[----:B------:R-:W-:Y:S02]  /*0bc0*/  @P5 LOP3.LUT R6, R6, R25, RZ, 0x3c, !PT ;  /* 0x0000001906065212 */ /* 0x000fe400078e3cff */
[----:B------:R-:W-:Y:S01]  /*0bd0*/  @P5 LOP3.LUT R19, R19, R28, RZ, 0x3c, !PT ;  /* 0x0000001c13135212 */ /* 0x000fe200078e3cff */
        /* <DEDUP_REMOVED lines=17> */
[----:B------:R-:W-:-:S04]  /*0cf0*/  UIADD3 UR4, UPT, UPT, UR4, 0x10, URZ ;  /* 0x0000001004047890 */ /* 0x000fc8000fffe0ff */
[----:B------:R-:W-:Y:S01]  /*0d00*/  UISETP.NE.AND UP0, UPT, UR4, 0x20, UPT ;  /* 0x000000200400788c */ /* 0x000fe2000bf05270 */
[----:B------:R-:W-:Y:S02]  /*0d10*/  @P6 LOP3.LUT R18, R18, R25, RZ, 0x3c, !PT ;  /* 0x0000001912126212 */ /* 0x000fe400078e3cff */
[----:B------:R-:W-:Y:S02]  /*0d20*/  @P0 LOP3.LUT R7, R7, R28, RZ, 0x3c, !PT ;  /* 0x0000001c07070212 */ /* 0x000fe400078e3cff */
[----:B------:R-:W-:Y:S02]  /*0d30*/  @P0 LOP3.LUT R19, R19, R30, RZ, 0x3c, !PT ;  /* 0x0000001e13130212 */ /* 0x000fe400078e3cff */
[----:B--2---:R-:W-:Y:S02]  /*0d40*/  @P6 LOP3.LUT R5, R5, R20, RZ, 0x3c, !PT ;  /* 0x0000001405056212 */ /* 0x004fe400078e3cff */
[----:B---3--:R-:W-:Y:S02]  /*0d50*/  @P0 LOP3.LUT R18, R18, R17, RZ, 0x3c, !PT ;  /* 0x0000001112120212 */ /* 0x008fe400078e3cff */
[----:B----4-:R-:W-:Y:S01]  /*0d60*/  @P0 LOP3.LUT R5, R5, R24, RZ, 0x3c, !PT ;  /* 0x0000001805050212 */ /* 0x010fe200078e3cff */
[----:B------:R-:W-:Y:S06]  /*0d70*/  BRA.U UP0, `(.L_x_4) ;  /* 0xfffffff5004c7547 */ /* 0x000fec000b83ffff */
[----:B------:R-:W-:-:S05]  /*0d80*/  VIADD R15, R15, 0x1 ;  /* 0x000000010f0f7836 */ /* 0x000fca0000000000 */
[----:B------:R-:W-:-:S13]  /*0d90*/  ISETP.NE.AND P0, PT, R15, 0x5, PT ;  /* 0x000000050f00780c */ /* 0x000fda0003f05270 */
[----:B------:R-:W-:Y:S05]  /*0da0*/  @P0 BRA `(.L_x_5) ;  /* 0xfffffff400300947 */ /* 0x000fea000383ffff */
[----:B------:R1:W-:Y:S01]  /*0db0*/  STL [R1+0x14], R5 ;  /* 0x0000140501007387 */ /* 0x0003e20000100800 */
[----:B------:R-:W-:-:S03]  /*0dc0*/  ISETP.NE.U32.AND P0, PT, R21, 0x1, PT ;  /* 0x000000011500780c */ /* 0x000fc60003f05070 */
[----:B------:R1:W-:Y:S01]  /*0dd0*/  STL.64 [R1+0x18], R6 ;  /* 0x0000180601007387 */ /* 0x0003e20000100a00 */
[----:B------:R-:W-:-:S03]  /*0de0*/  ISETP.NE.AND.EX P0, PT, RZ, RZ, PT, P0 ;  /* 0x000000ffff00720c */ /* 0x000fc60003f05300 */
[----:B------:R1:W-:Y:S10]  /*0df0*/  STL.64 [R1+0x20], R18 ;  /* 0x0000201201007387 */ /* 0x0003f40000100a00 */
[----:B------:R-:W-:Y:S05]  /*0e00*/  @!P0 BRA `(.L_x_3) ;  /* 0x0000001800048947 */ /* 0x000fea0003800000 */
[----:B------:R-:W-:Y:S01]  /*0e10*/  UMOV UR4, URZ ;  /* 0x000000ff00047c82 */ /* 0x000fe20008000000 */
[----:B------:R-:W-:Y:S01]  /*0e20*/  UMOV UR5, URZ ;  /* 0x000000ff00057c82 */ /* 0x000fe20008000000 */
[----:B------:R-:W-:Y:S02]  /*0e30*/  IMAD.MOV.U32 R15, RZ, RZ, RZ ;  /* 0x000000ffff0f7224 */ /* 0x000fe400078e00ff */
[----:B-1----:R-:W-:Y:S02]  /*0e40*/  IMAD.MOV.U32 R5, RZ, RZ, RZ ;  /* 0x000000ffff057224 */ /* 0x002fe400078e00ff */
[----:B------:R-:W-:Y:S02]  /*0e50*/  IMAD.U32 R19, RZ, RZ, UR4 ;  /* 0x00000004ff137e24 */ /* 0x000fe4000f8e00ff */
[----:B------:R-:W-:Y:S02]  /*0e60*/  IMAD.U32 R18, RZ, RZ, UR5 ;  /* 0x00000005ff127e24 */ /* 0x000fe4000f8e00ff */
[----:B------:R-:W-:-:S02]  /*0e70*/  IMAD.U32 R7, RZ, RZ, UR4 ;  /* 0x00000004ff077e24 */ /* 0x000fc4000f8e00ff */
[----:B------:R-:W-:-:S07]  /*0e80*/  IMAD.U32 R6, RZ, RZ, UR5 ;  /* 0x00000005ff067e24 */ /* 0x000fce000f8e00ff */
.L_x_7:
[----:B------:R-:W-:-:S06]  /*0e90*/  IMAD R14, R15, 0x4, R0 ;  /* 0x000000040f0e7824 */ /* 0x000fcc00078e0200 */
[----:B------:R-:W5:Y:S01]  /*0ea0*/  LDL R14, [R14+0x4] ;  /* 0x000004000e0e7983 */ /* 0x000f620000100800 */
[----:B------:R-:W-:Y:S01]  /*0eb0*/  IMAD.SHL.U32 R16, R15, 0x20, RZ ;  /* 0x000000200f107824 */ /* 0x000fe200078e00ff */
[----:B------:R-:W-:-:S06]  /*0ec0*/  UMOV UR4, URZ ;  /* 0x000000ff00047c82 */ /* 0x000fcc0008000000 */
.L_x_6:
        /* <DEDUP_REMOVED lines=181> */
[----:B------:R-:W-:Y:S05]  /*1a20*/  @P0 BRA `(.L_x_3) ;  /* 0x0000000800fc0947 */ /* 0x000fea0003800000 */
[----:B------:R-:W-:Y:S01]  /*1a30*/  UMOV UR4, URZ ;  /* 0x000000ff00047c82 */ /* 0x000fe20008000000 */
[----:B------:R-:W-:Y:S01]  /*1a40*/  UMOV UR5, URZ ;  /* 0x000000ff00057c82 */ /* 0x000fe20008000000 */
[----:B------:R-:W-:Y:S02]  /*1a50*/  IMAD.MOV.U32 R15, RZ, RZ, RZ ;  /* 0x000000ffff0f7224 */ /* 0x000fe400078e00ff */
[----:B--2---:R-:W-:Y:S02]  /*1a60*/  IMAD.MOV.U32 R5, RZ, RZ, RZ ;  /* 0x000000ffff057224 */ /* 0x004fe400078e00ff */
[----:B------:R-:W-:Y:S02]  /*1a70*/  IMAD.U32 R19, RZ, RZ, UR4 ;  /* 0x00000004ff137e24 */ /* 0x000fe4000f8e00ff */
[----:B------:R-:W-:Y:S02]  /*1a80*/  IMAD.U32 R18, RZ, RZ, UR5 ;  /* 0x00000005ff127e24 */ /* 0x000fe4000f8e00ff */
[----:B------:R-:W-:-:S02]  /*1a90*/  IMAD.U32 R7, RZ, RZ, UR4 ;  /* 0x00000004ff077e24 */ /* 0x000fc4000f8e00ff */
[----:B------:R-:W-:-:S07]  /*1aa0*/  IMAD.U32 R6, RZ, RZ, UR5 ;  /* 0x00000005ff067e24 */ /* 0x000fce000f8e00ff */
.L_x_9:
[----:B------:R-:W-:-:S06]  /*1ab0*/  IMAD R14, R15, 0x4, R0 ;  /* 0x000000040f0e7824 */ /* 0x000fcc00078e0200 */
[----:B------:R-:W5:Y:S01]  /*1ac0*/  LDL R14, [R14+0x4] ;  /* 0x000004000e0e7983 */ /* 0x000f620000100800 */
[----:B------:R-:W-:Y:S01]  /*1ad0*/  IMAD.SHL.U32 R16, R15, 0x20, RZ ;  /* 0x000000200f107824 */ /* 0x000fe200078e00ff */
[----:B------:R-:W-:-:S06]  /*1ae0*/  UMOV UR4, URZ ;  /* 0x000000ff00047c82 */ /* 0x000fcc0008000000 */
.L_x_8:
        /* <DEDUP_REMOVED lines=8> */
[----:B------:R-:W3:Y:S04]  /*1b70*/  @P1 LDG.E R24, desc[UR36][R12.64+0x24] ;  /* 0x000024240c181981 */ /* 0x000ee8000c1e1900 */
[----:B------:R-:W4:Y:S04]  /*1b80*/  @P2 LDG.E R28, desc[UR36][R12.64+0x38] ;  /* 0x000038240c1c2981 */ /* 0x000f28000c1e1900 */
[----:B------:R-:W4:Y:S04]  /*1b90*/  @P3 LDG.E R30, desc[UR36][R12.64+0x4c] ;  /* 0x00004c240c1e3981 */ /* 0x000f28000c1e1900 */
[----:B------:R-:W4:Y:S04]  /*1ba0*/  @!P0 LDG.E R17, desc[UR36][R12.64+0x4] ;  /* 0x000004240c118981 */ /* 0x000f28000c1e1900 */
[----:B------:R-:W4:Y:S01]  /*1bb0*/  @P1 LDG.E R21, desc[UR36][R12.64+0x18] ;  /* 0x000018240c151981 */ /* 0x000f22000c1e1900 */
[----:B--2---:R-:W-:-:S03]  /*1bc0*/  @!P0 LOP3.LUT R19, R19, R20, RZ, 0x3c, !PT ;  /* 0x0000001413138212 */ /* 0x004fc600078e3cff */
[----:B------:R-:W2:Y:S01]  /*1bd0*/  @!P0 LDG.E R20, desc[UR36][R12.64+0x8] ;  /* 0x000008240c148981 */ /* 0x000ea2000c1e1900 */
[----:B---3--:R-:W-:-:S03]  /*1be0*/  @P1 LOP3.LUT R19, R19, R24, RZ, 0x3c, !PT ;  /* 0x0000001813131212 */ /* 0x008fc600078e3cff */
[----:B------:R-:W3:Y:S01]  /*1bf0*/  @P4 LDG.E R24, desc[UR36][R12.64+0x60] ;  /* 0x000060240c184981 */ /* 0x000ee2000c1e1900 */
[----:B----4-:R-:W-:-:S03]  /*1c00*/  @P2 LOP3.LUT R19, R19, R28, RZ, 0x3c, !PT ;  /* 0x0000001c13132212 */ /* 0x010fc600078e3cff */
[----:B------:R-:W4:Y:S01]  /*1c10*/  @P5 LDG.E R28, desc[UR36][R12.64+0x74] ;  /* 0x000074240c1c5981 */ /* 0x000f22000c1e1900 */
[----:B------:R-:W-:Y:S02]  /*1c20*/  @P3 LOP3.LUT R19, R19, R30, RZ, 0x3c, !PT ;  /* 0x0000001e13133212 */ /* 0x000fe400078e3cff */
[----:B------:R-:W-:Y:S02]  /*1c30*/  @!P0 LOP3.LUT R6, R6, R17, RZ, 0x3c, !PT ;  /* 0x0000001106068212 */ /* 0x000fe400078e3cff */
[----:B------:R-:W4:Y:S01]  /*1c40*/  @!P0 LDG.E R17, desc[UR36][R12.64+0xc] ;  /* 0x00000c240c118981 */ /* 0x000f22000c1e1900 */
[----:B--2---:R-:W-:-:S03]  /*1c50*/  @!P0 LOP3.LUT R7, R7, R20, RZ, 0x3c, !PT ;  /* 0x0000001407078212 */ /* 0x004fc600078e3cff */
[----:B------:R-:W2:Y:S01]  /*1c60*/  @!P0 LDG.E R20, desc[UR36][R12.64] ;  /* 0x000000240c148981 */ /* 0x000ea2000c1e1900 */
[----:B---3--:R-:W-:-:S03]  /*1c70*/  @P4 LOP3.LUT R19, R19, R24, RZ, 0x3c, !PT ;  /* 0x0000001813134212 */ /* 0x008fc600078e3cff */
[----:B------:R-:W3:Y:S01]  /*1c80*/  @P6 LDG.E R24, desc[UR36][R12.64+0x88] ;  /* 0x000088240c186981 */ /* 0x000ee2000c1e1900 */
[----:B----4-:R-:W-:Y:S02]  /*1c90*/  @P5 LOP3.LUT R19, R19, R28, RZ, 0x3c, !PT ;  /* 0x0000001c13135212 */ /* 0x010fe400078e3cff */
[----:B------:R-:W-:Y:S02]  /*1ca0*/  @!P0 LOP3.LUT R18, R18, R17, RZ, 0x3c, !PT ;  /* 0x0000001112128212 */ /* 0x000fe400078e3cff */
[----:B------:R-:W4:Y:S01]  /*1cb0*/  @P1 LDG.E R17, desc[UR36][R12.64+0x20] ;  /* 0x000020240c111981 */ /* 0x000f22000c1e1900 */
[----:B--2---:R-:W-:-:S03]  /*1cc0*/  @!P0 LOP3.LUT R5, R5, R20, RZ, 0x3c, !PT ;  /* 0x0000001405058212 */ /* 0x004fc600078e3cff */
[----:B------:R-:W2:Y:S01]  /*1cd0*/  @P1 LDG.E R20, desc[UR36][R12.64+0x14] ;  /* 0x000014240c141981 */ /* 0x000ea2000c1e1900 */
[----:B---3--:R-:W-:-:S03]  /*1ce0*/  @P6 LOP3.LUT R19, R19, R24, RZ, 0x3c, !PT ;  /* 0x0000001813136212 */ /* 0x008fc600078e3cff */
[----:B------:R-:W3:Y:S01]  /*1cf0*/  @P1 LDG.E R24, desc[UR36][R12.64+0x1c] ;  /* 0x00001c240c181981 */ /* 0x000ee2000c1e1900 */
[----:B------:R-:W-:-:S03]  /*1d00*/  @P1 LOP3.LUT R6, R6, R21, RZ, 0x3c, !PT ;  /* 0x0000001506061212 */ /* 0x000fc600078e3cff */
[----:B------:R-:W3:Y:S01]  /*1d10*/  @P2 LDG.E R21, desc[UR36][R12.64+0x2c] ;  /* 0x00002c240c152981 */ /* 0x000ee2000c1e1900 */
[----:B----4-:R-:W-:-:S03]  /*1d20*/  @P1 LOP3.LUT R18, R18, R17, RZ, 0x3c, !PT ;  /* 0x0000001112121212 */ /* 0x010fc600078e3cff */
        /* <DEDUP_REMOVED lines=37> */
[----:B------:R-:W-:Y:S02]  /*1f80*/  LOP3.LUT P0, RZ, R25, 0x80, RZ, 0xc0, !PT ;  /* 0x0000008019ff7812 */ /* 0x000fe4000780c0ff */
[----:B------:R-:W-:Y:S02]  /*1f90*/  @P6 LOP3.LUT R6, R6, R21, RZ, 0x3c, !PT ;  /* 0x0000001506066212 */ /* 0x000fe400078e3cff */
[----:B----4-:R-:W-:-:S09]  /*1fa0*/  @P6 LOP3.LUT R18, R18, R17, RZ, 0x3c, !PT ;  /* 0x0000001112126212 */ /* 0x010fd200078e3cff */
        /* <DEDUP_REMOVED lines=27> */
[----:B------:R-:W-:Y:S02]  /*2160*/  @P0 LOP3.LUT R19, R19, R28, RZ, 0x3c, !PT ;  /* 0x0000001c13130212 */ /* 0x000fe400078e3cff */
[----:B---3--:R-:W-:Y:S01]  /*2170*/  @P1 LOP3.LUT R7, R7, R20, RZ, 0x3c, !PT ;  /* 0x0000001407071212 */ /* 0x008fe200078e3cff */
[----:B------:R-:W3:Y:S04]  /*2180*/  @P4 LDG.E R28, desc[UR36][R12.64+0xf8] ;  /* 0x0000f8240c1c4981 */ /* 0x000ee8000c1e1900 */
[----:B------:R-:W3:Y:S01]  /*2190*/  @P2 LDG.E R20, desc[UR36][R12.64+0xd0] ;  /* 0x0000d0240c142981 */ /* 0x000ee2000c1e1900 */
[----:B----4-:R-:W-:-:S03]  /*21a0*/  @P1 LOP3.LUT R19, R19, R24, RZ, 0x3c, !PT ;  /* 0x0000001813131212 */ /* 0x010fc600078e3cff */
[----:B------:R-:W4:Y:S01]  /*21b0*/  @P2 LDG.E R24, desc[UR36][R12.64+0xd8] ;  /* 0x0000d8240c182981 */ /* 0x000f22000c1e1900 */
[----:B--2---:R-:W-:-:S03]  /*21c0*/  @P1 LOP3.LUT R6, R6, R17, RZ, 0x3c, !PT ;  /* 0x0000001106061212 */ /* 0x004fc600078e3cff */
[----:B------:R-:W2:Y:S01]  /*21d0*/  @P2 LDG.E R17, desc[UR36][R12.64+0xcc] ;  /* 0x0000cc240c112981 */ /* 0x000ea2000c1e1900 */
[----:B------:R-:W-:-:S03]  /*21e0*/  @P1 LOP3.LUT R18, R18, R21, RZ, 0x3c, !PT ;  /* 0x0000001512121212 */ /* 0x000fc600078e3cff */
[----:B------:R-:W2:Y:S01]  /*21f0*/  @P2 LDG.E R21, desc[UR36][R12.64+0xd4] ;  /* 0x0000d4240c152981 */ /* 0x000ea2000c1e1900 */
[----:B---3--:R-:W-:-:S03]  /*2200*/  @P2 LOP3.LUT R7, R7, R20, RZ, 0x3c, !PT ;  /* 0x0000001407072212 */ /* 0x008fc600078e3cff */
[----:B------:R-:W3:Y:S01]  /*2210*/  @P3 LDG.E R20, desc[UR36][R12.64+0xe4] ;  /* 0x0000e4240c143981 */ /* 0x000ee2000c1e1900 */
[----:B----4-:R-:W-:-:S03]  /*2220*/  @P2 LOP3.LUT R19, R19, R24, RZ, 0x3c, !PT ;  /* 0x0000001813132212 */ /* 0x010fc600078e3cff */
[----:B------:R-:W4:Y:S01]  /*2230*/  @P3 LDG.E R24, desc[UR36][R12.64+0xec] ;  /* 0x0000ec240c183981 */ /* 0x000f22000c1e1900 */
[----:B--2---:R-:W-:-:S03]  /*2240*/  @P2 LOP3.LUT R6, R6, R17, RZ, 0x3c, !PT ;  /* 0x0000001106062212 */ /* 0x004fc600078e3cff */
[----:B------:R-:W2:Y:S01]  /*2250*/  @P3 LDG.E R17, desc[UR36][R12.64+0xe8] ;  /* 0x0000e8240c113981 */ /* 0x000ea2000c1e1900 */
[----:B------:R-:W-:Y:S02]  /*2260*/  LOP3.LUT P0, RZ, R25, 0x8000, RZ, 0xc0, !PT ;  /* 0x0000800019ff7812 */ /* 0x000fe4000780c0ff */
[----:B------:R-:W-:Y:S01]  /*2270*/  @P2 LOP3.LUT R18, R18, R21, RZ, 0x3c, !PT ;  /* 0x0000001512122212 */ /* 0x000fe200078e3cff */
[----:B------:R-:W2:Y:S01]  /*2280*/  @P3 LDG.E R25, desc[UR36][R12.64+0xe0] ;  /* 0x0000e0240c193981 */ /* 0x000ea2000c1e1900 */
[----:B---3--:R-:W-:-:S03]  /*2290*/  @P3 LOP3.LUT R7, R7, R20, RZ, 0x3c, !PT ;  /* 0x0000001407073212 */ /* 0x008fc600078e3cff */
[----:B------:R-:W3:Y:S01]  /*22a0*/  @P1 LDG.E R20, desc[UR36][R12.64+0xb4] ;  /* 0x0000b4240c141981 */ /* 0x000ee2000c1e1900 */
[----:B----4-:R-:W-:Y:S02]  /*22b0*/  @P3 LOP3.LUT R19, R19, R24, RZ, 0x3c, !PT ;  /* 0x0000001813133212 */ /* 0x010fe400078e3cff */
[----:B------:R-:W-:Y:S01]  /*22c0*/  @P4 LOP3.LUT R7, R7, R28, RZ, 0x3c, !PT ;  /* 0x0000001c07074212 */ /* 0x000fe200078e3cff */
[----:B------:R-:W4:Y:S04]  /*22d0*/  @P4 LDG.E R21, desc[UR36][R12.64+0xf4] ;  /* 0x0000f4240c154981 */ /* 0x000f28000c1e1900 */
[----:B------:R-:W4:Y:S04]  /*22e0*/  @P4 LDG.E R24, desc[UR36][R12.64+0x100] ;  /* 0x000100240c184981 */ /* 0x000f28000c1e1900 */
[----:B------:R-:W4:Y:S01]  /*22f0*/  @P5 LDG.E R28, desc[UR36][R12.64+0x10c] ;  /* 0x00010c240c1c5981 */ /* 0x000f22000c1e1900 */
[----:B--2---:R-:W-:-:S03]  /*2300*/  @P3 LOP3.LUT R18, R18, R17, RZ, 0x3c, !PT ;  /* 0x0000001112123212 */ /* 0x004fc600078e3cff */
[----:B------:R-:W2:Y:S01]  /*2310*/  @P4 LDG.E R17, desc[UR36][R12.64+0xfc] ;  /* 0x0000fc240c114981 */ /* 0x000ea2000c1e1900 */
[----:B------:R-:W-:Y:S02]  /*2320*/  @P3 LOP3.LUT R6, R6, R25, RZ, 0x3c, !PT ;  /* 0x0000001906063212 */ /* 0x000fe400078e3cff */
[----:B---3--:R-:W-:Y:S02]  /*2330*/  @P1 LOP3.LUT R5, R5, R20, RZ, 0x3c, !PT ;  /* 0x0000001405051212 */ /* 0x008fe400078e3cff */
[----:B------:R-:W3:Y:S01]  /*2340*/  @P2 LDG.E R20, desc[UR36][R12.64+0xc8] ;  /* 0x0000c8240c142981 */ /* 0x000ee2000c1e1900 */
[----:B----4-:R-:W-:-:S03]  /*2350*/  @P4 LOP3.LUT R6, R6, R21, RZ, 0x3c, !PT ;  /* 0x0000001506064212 */ /* 0x010fc600078e3cff */
[----:B------:R-:W4:Y:S01]  /*2360*/  @P5 LDG.E R21, desc[UR36][R12.64+0x108] ;  /* 0x000108240c155981 */ /* 0x000f22000c1e1900 */
[----:B------:R-:W-:-:S03]  /*2370*/  @P4 LOP3.LUT R19, R19, R24, RZ, 0x3c, !PT ;  /* 0x0000001813134212 */ /* 0x000fc600078e3cff */
        /* <DEDUP_REMOVED lines=27> */
[----:B------:R-:W-:-:S04]  /*2530*/  UIADD3 UR4, UPT, UPT, UR4, 0x10, URZ ;  /* 0x0000001004047890 */ /* 0x000fc8000fffe0ff */
[----:B------:R-:W-:Y:S01]  /*2540*/  UISETP.NE.AND UP0, UPT, UR4, 0x20, UPT ;  /* 0x000000200400788c */ /* 0x000fe2000bf05270 */
[----:B---3--:R-:W-:Y:S02]  /*2550*/  @P6 LOP3.LUT R5, R5, R20, RZ, 0x3c, !PT ;  /* 0x0000001405056212 */ /* 0x008fe400078e3cff */
[----:B------:R-:W-:Y:S02]  /*2560*/  @P0 LOP3.LUT R19, R19, R30, RZ, 0x3c, !PT ;  /* 0x0000001e13130212 */ /* 0x000fe400078e3cff */
[----:B----4-:R-:W-:Y:S02]  /*2570*/  @P0 LOP3.LUT R18, R18, R21, RZ, 0x3c, !PT ;  /* 0x0000001512120212 */ /* 0x010fe400078e3cff */
[----:B------:R-:W-:Y:S02]  /*2580*/  @P0 LOP3.LUT R5, R5, R24, RZ, 0x3c, !PT ;  /* 0x0000001805050212 */ /* 0x000fe400078e3cff */
[----:B------:R-:W-:Y:S02]  /*2590*/  @P0 LOP3.LUT R7, R7, R28, RZ, 0x3c, !PT ;  /* 0x0000001c07070212 */ /* 0x000fe400078e3cff */
[----:B--2---:R-:W-:Y:S01]  /*25a0*/  @P0 LOP3.LUT R6, R6, R17, RZ, 0x3c, !PT ;  /* 0x0000001106060212 */ /* 0x004fe200078e3cff */
[----:B------:R-:W-:Y:S06]  /*25b0*/  BRA.U UP0, `(.L_x_8) ;  /* 0xfffffff5004c7547 */ /* 0x000fec000b83ffff */
[----:B------:R-:W-:-:S05]  /*25c0*/  VIADD R15, R15, 0x1 ;  /* 0x000000010f0f7836 */ /* 0x000fca0000000000 */
[----:B------:R-:W-:-:S13]  /*25d0*/  ISETP.NE.AND P0, PT, R15, 0x5, PT ;  /* 0x000000050f00780c */ /* 0x000fda0003f05270 */
[----:B------:R-:W-:Y:S05]  /*25e0*/  @P0 BRA `(.L_x_9) ;  /* 0xfffffff400300947 */ /* 0x000fea000383ffff */
[----:B------:R3:W-:Y:S04]  /*25f0*/  STL [R1+0x14], R5 ;  /* 0x0000140501007387 */ /* 0x0007e80000100800 */
[----:B------:R3:W-:Y:S04]  /*2600*/  STL.64 [R1+0x18], R6 ;  /* 0x0000180601007387 */ /* 0x0007e80000100a00 */
[----:B------:R3:W-:Y:S02]  /*2610*/  STL.64 [R1+0x20], R18 ;  /* 0x0000201201007387 */ /* 0x0007e40000100a00 */
.L_x_3:
[----:B------:R-:W-:Y:S05]  /*2620*/  BSYNC.RECONVERGENT B1 ;  /* 0x0000000000017941 */ /* 0x000fea0003800200 */
.L_x_2:
[----:B------:R-:W-:Y:S01]  /*2630*/  ISETP.GT.U32.AND P0, PT, R3, 0x3, PT ;  /* 0x000000030300780c */ /* 0x000fe20003f04070 */
[----:B------:R-:W-:Y:S01]  /*2640*/  VIADD R11, R11, 0x1 ;  /* 0x000000010b0b7836 */ /* 0x000fe20000000000 */
[--C-:B------:R-:W-:Y:S02]  /*2650*/  SHF.R.U64 R3, R3, 0x2, R10.reuse ;  /* 0x0000000203037819 */ /* 0x100fe4000000120a */
[----:B------:R-:W-:Y:S02]  /*2660*/  ISETP.GT.U32.AND.EX P0, PT, R10, RZ, PT, P0 ;  /* 0x000000ff0a00720c */ /* 0x000fe40003f04100 */
[----:B------:R-:W-:-:S11]  /*2670*/  SHF.R.U32.HI R10, RZ, 0x2, R10 ;  /* 0x00000002ff0a7819 */ /* 0x000fd6000001160a */
[----:B------:R-:W-:Y:S05]  /*2680*/  @P0 BRA `(.L_x_10) ;  /* 0xffffffd800cc0947 */ /* 0x000fea000383ffff */
.L_x_1:
[----:B------:R-:W-:Y:S05]  /*2690*/  BSYNC.RECONVERGENT B0 ;  /* 0x0000000000007941 */ /* 0x000fea0003800200 */
.L_x_0:
[----:B------:R-:W4:Y:S02]  /*26a0*/  LDCU UR4, c[0x0][0x398] ;  /* 0x00007300ff0477ac */ /* 0x000f240008000800 */
[----:B----4-:R-:W-:-:S13]  /*26b0*/  ISETP.GE.AND P0, PT, R2, UR4, PT ;  /* 0x0000000402007c0c */ /* 0x010fda000bf06270 */
[----:B------:R-:W-:Y:S05]  /*26c0*/  @P0 EXIT ;  /* 0x000000000000094d */ /* 0x000fea0003800000 */
[----:B------:R-:W-:Y:S01]  /*26d0*/  SHF.R.U32.HI R0, RZ, 0x2, R5 ;  /* 0x00000002ff007819 */ /* 0x000fe20000011605 */
[----:B------:R-:W-:Y:S01]  /*26e0*/  IMAD.SHL.U32 R3, R19, 0x10, RZ ;  /* 0x0000001013037824 */ /* 0x000fe200078e00ff */
[----:B------:R-:W-:Y:S01]  /*26f0*/  SHF.R.U32.HI R9, RZ, 0x2, R6 ;  /* 0x00000002ff097819 */ /* 0x000fe20000011606 */
[----:B------:R4:W-:Y:S01]  /*2700*/  STL [R1], R2 ;  /* 0x0000000201007387 */ /* 0x0009e20000100800 */
[----:B------:R-:W-:Y:S01]  /*2710*/  LOP3.LUT R0, R0, R5, RZ, 0x3c, !PT ;  /* 0x0000000500007212 */ /* 0x000fe200078e3cff */
[----:B------:R-:W5:Y:S01]  /*2720*/  LDCU.64 UR4, c[0x4][0x48] ;  /* 0x01000900ff0477ac */ /* 0x000f620008000a00 */
[----:B------:R-:W-:Y:S01]  /*2730*/  LOP3.LUT R9, R9, R6, RZ, 0x3c, !PT ;  /* 0x0000000609097212 */ /* 0x000fe200078e3cff */
[----:B------:R-:W-:Y:S01]  /*2740*/  IMAD.MOV.U32 R32, RZ, RZ, R7 ;  /* 0x000000ffff207224 */ /* 0x000fe200078e0007 */
[----:B------:R-:W-:Y:S01]  /*2750*/  MOV R8, 0x0 ;  /* 0x0000000000087802 */ /* 0x000fe20000000f00 */
[----:B0123--:R-:W-:Y:S01]  /*2760*/  IMAD.SHL.U32 R5, R0, 0x2, RZ ;  /* 0x0000000200057824 */ /* 0x00ffe200078e00ff */
[----:B------:R-:W-:Y:S01]  /*2770*/  IADD3 R28, P0, PT, R23, 0x40, RZ ;  /* 0x00000040171c7810 */ /* 0x000fe20007f1e0ff */
[----:B------:R-:W-:-:S02]  /*2780*/  IMAD.MOV.U32 R33, RZ, RZ, R18 ;  /* 0x000000ffff217224 */ /* 0x000fc400078e0012 */
[----:B------:R-:W-:Y:S01]  /*2790*/  IMAD.MOV.U32 R6, RZ, RZ, R23 ;  /* 0x000000ffff067224 */ /* 0x000fe200078e0017 */
[----:B------:R-:W-:Y:S01]  /*27a0*/  LOP3.LUT R0, R0, R5, R3, 0x96, !PT ;  /* 0x0000000500007212 */ /* 0x000fe200078e9603 */
[----:B------:R-:W-:Y:S02]  /*27b0*/  IMAD.SHL.U32 R3, R9, 0x2, RZ ;  /* 0x0000000209037824 */ /* 0x000fe400078e00ff */
[----:B------:R-:W-:Y:S01]  /*27c0*/  IMAD.MOV.U32 R5, RZ, RZ, 0x3ca00000 ;  /* 0x3ca00000ff057424 */ /* 0x000fe200078e00ff */
[----:B------:R-:W-:Y:S01]  /*27d0*/  LOP3.LUT R29, R0, R19, RZ, 0x3c, !PT ;  /* 0x00000013001d7212 */ /* 0x000fe200078e3cff */
[--C-:B------:R-:W-:Y:S02]  /*27e0*/  IMAD.MOV.U32 R7, RZ, RZ, R22.reuse ;  /* 0x000000ffff077224 */ /* 0x100fe400078e0016 */
[----:B------:R-:W-:Y:S02]  /*27f0*/  IMAD.X R18, RZ, RZ, R22, P0 ;  /* 0x000000ffff127224 */ /* 0x000fe400000e0616 */
[----:B------:R-:W-:-:S05]  /*2800*/  IMAD.SHL.U32 R0, R29, 0x10, RZ ;  /* 0x000000101d007824 */ /* 0x000fca00078e00ff */
[----:B------:R-:W-:Y:S02]  /*2810*/  LOP3.LUT R0, R9, R3, R0, 0x96, !PT ;  /* 0x0000000309007212 */ /* 0x000fe400078e9600 */
[----:B------:R-:W-:Y:S01]  /*2820*/  IADD3 R3, PT, PT, R4, 0x587c5, R29 ;  /* 0x000587c504037810 */ /* 0x000fe20007ffe01d */
[----:B------:R-:W0:Y:S01]  /*2830*/  LDC.64 R8, c[0x4][R8] ;  /* 0x0100000008087b82 */ /* 0x000e220000000a00 */
[----:B------:R-:W-:-:S04]  /*2840*/  LOP3.LUT R27, R0, R29, RZ, 0x3c, !PT ;  /* 0x0000001d001b7212 */ /* 0x000fc800078e3cff */
[----:B------:R-:W-:Y:S01]  /*2850*/  IADD3 R10, PT, PT, R4, 0xb0f8a, R27 ;  /* 0x000b0f8a040a7810 */ /* 0x000fe20007ffe01b */
[----:B------:R-:W-:-:S04]  /*2860*/  IMAD.MOV.U32 R4, RZ, RZ, 0x0 ;  /* 0x00000000ff047424 */ /* 0x000fc800078e00ff */
[----:B------:R-:W-:-:S03]  /*2870*/  IMAD.WIDE.U32 R10, R10, 0x200000, RZ ;  /* 0x002000000a0a7825 */ /* 0x000fc600078e00ff */
[----:B------:R-:W-:-:S04]  /*2880*/  LOP3.LUT R10, R10, R3, RZ, 0x3c, !PT ;  /* 0x000000030a0a7212 */ /* 0x000fc800078e3cff */
[----:B------:R-:W1:Y:S02]  /*2890*/  I2F.F64.U64 R16, R10 ;  /* 0x0000000a00107312 */ /* 0x000e640000301800 */
[----:B-1----:R-:W-:Y:S01]  /*28a0*/  DFMA R16, R16, R4, 5.5511151231257827021e-17 ;  /* 0x3c9000001010742b */ /* 0x002fe20000000004 */
[----:B-----5:R-:W-:Y:S02]  /*28b0*/  IMAD.U32 R4, RZ, RZ, UR4 ;  /* 0x00000004ff047e24 */ /* 0x020fe4000f8e00ff */
[----:B------:R-:W-:-:S04]  /*28c0*/  IMAD.U32 R5, RZ, RZ, UR5 ;  /* 0x00000005ff057e24 */ /* 0x000fc8000f8e00ff */
[----:B------:R4:W-:Y:S04]  /*28d0*/  STL.64 [R1+0x8], R16 ;  /* 0x0000081001007387 */ /* 0x0009e80000100a00 */
[----:B------:R-:W-:-:S07]  /*28e0*/  LEPC R20, `(.L_x_11) ;  /* 0x000000001014794e */ /* 0x000fce0000000000 */
[----:B0---4-:R-:W-:Y:S05]  /*28f0*/  CALL.ABS.NOINC R8 ;  /* 0x0000000008007343 */ /* 0x011fea0003c00000 */
.L_x_11:
[----:B------:R-:W0:Y:S01]  /*2900*/  LDC.64 R4, c[0x0][0x380] ;  /* 0x0000e000ff047b82 */ /* 0x000e220000000a00 */
[----:B------:R-:W-:-:S04]  /*2910*/  IMAD R34, R2, 0xa, RZ ;  /* 0x0000000a02227824 */ /* 0x000fc800078e02ff */
[----:B0-----:R-:W-:-:S05]  /*2920*/  IMAD.WIDE.U32 R4, R34, 0x8, R4 ;  /* 0x0000000822047825 */ /* 0x001fca00078e0004 */
[----:B------:R-:W2:Y:S01]  /*2930*/  LDG.E.64 R6, desc[UR36][R4.64] ;  /* 0x0000002404067981 */ /* 0x000ea2000c1e1b00 */
[----:B------:R-:W-:Y:S04]  /*2940*/  BSSY.RECONVERGENT B6, `(.L_x_12) ;  /* 0x0000041000067945 */ /* 0x000fe80003800200 */
[----:B------:R-:W-:Y:S01]  /*2950*/  BSSY.RELIABLE B8, `(.L_x_13) ;  /* 0x0000034000087945 */ /* 0x000fe20003800100 */
[----:B------:R-:W-:Y:S01]  /*2960*/  IMAD.MOV.U32 R25, RZ, RZ, RZ ;  /* 0x000000ffff197224 */ /* 0x000fe200078e00ff */
[----:B--2---:R-:W-:-:S14]  /*2970*/  DSETP.GTU.AND P0, PT, R16, R6, PT ;  /* 0x000000061000722a */ /* 0x004fdc0003f0c000 */
[----:B------:R-:W-:Y:S05]  /*2980*/  @!P0 BRA `(.L_x_14) ;  /* 0x0000000000c08947 */ /* 0x000fea0003800000 */
[----:B------:R-:W2:Y:S01]  /*2990*/  LDG.E.64 R8, desc[UR36][R4.64+0x8] ;  /* 0x0000082404087981 */ /* 0x000ea2000c1e1b00 */
[----:B------:R-:W-:Y:S01]  /*29a0*/  DADD R6, RZ, R6 ;  /* 0x00000000ff067229 */ /* 0x000fe20000000006 */
[----:B------:R-:W-:-:S07]  /*29b0*/  IMAD.MOV.U32 R25, RZ, RZ, 0x1 ;  /* 0x00000001ff197424 */ /* 0x000fce00078e00ff */
[----:B--2---:R-:W-:-:S08]  /*29c0*/  DADD R6, R6, R8 ;  /* 0x0000000006067229 */ /* 0x004fd00000000008 */
[----:B------:R-:W-:-:S14]  /*29d0*/  DSETP.GTU.AND P0, PT, R16, R6, PT ;  /* 0x000000061000722a */ /* 0x000fdc0003f0c000 */
[----:B------:R-:W-:Y:S05]  /*29e0*/  @!P0 BRA `(.L_x_14) ;  /* 0x0000000000a88947 */ /* 0x000fea0003800000 */
[----:B------:R-:W2:Y:S01]  /*29f0*/  LDG.E.64 R8, desc[UR36][R4.64+0x10] ;  /* 0x0000102404087981 */ /* 0x000ea2000c1e1b00 */
[----:B------:R-:W-:Y:S01]  /*2a00*/  IMAD.MOV.U32 R25, RZ, RZ, 0x2 ;  /* 0x00000002ff197424 */ /* 0x000fe200078e00ff */
        /* <DEDUP_REMOVED lines=34> */
[----:B------:R-:W-:Y:S01]  /*2c30*/  IMAD.MOV.U32 R25, RZ, RZ, RZ ;  /* 0x000000ffff197224 */ /* 0x000fe200078e00ff */
[----:B--2---:R-:W-:-:S08]  /*2c40*/  DADD R8, R8, R4 ;  /* 0x0000000008087229 */ /* 0x004fd00000000004 */
[----:B------:R-:W-:-:S14]  /*2c50*/  DSETP.GTU.AND P0, PT, R16, R8, PT ;  /* 0x000000081000722a */ /* 0x000fdc0003f0c000 */
[----:B------:R-:W-:Y:S05]  /*2c60*/  @P0 BREAK.RELIABLE B8 ;  /* 0x0000000000080942 */ /* 0x000fea0003800100 */
[----:B------:R-:W-:Y:S05]  /*2c70*/  @P0 BRA `(.L_x_15) ;  /* 0x0000000000340947 */ /* 0x000fea0003800000 */
[----:B------:R-:W-:-:S07]  /*2c80*/  IMAD.MOV.U32 R25, RZ, RZ, 0x9 ;  /* 0x00000009ff197424 */ /* 0x000fce00078e00ff */
.L_x_14:
[----:B------:R-:W-:Y:S05]  /*2c90*/  BSYNC.RELIABLE B8 ;  /* 0x0000000000087941 */ /* 0x000fea0003800100 */
.L_x_13:
[----:B------:R-:W-:Y:S01]  /*2ca0*/  MOV R8, 0x0 ;  /* 0x0000000000087802 */ /* 0x000fe20000000f00 */
[----:B------:R-:W-:Y:S01]  /*2cb0*/  IMAD.MOV.U32 R24, RZ, RZ, R2 ;  /* 0x000000ffff187224 */ /* 0x000fe200078e0002 */
[----:B------:R-:W0:Y:S01]  /*2cc0*/  LDCU.64 UR4, c[0x4][0x50] ;  /* 0x01000a00ff0477ac */ /* 0x000e220008000a00 */
[----:B------:R-:W-:Y:S02]  /*2cd0*/  IMAD.MOV.U32 R6, RZ, RZ, R28 ;  /* 0x000000ffff067224 */ /* 0x000fe400078e001c */
[----:B------:R-:W-:Y:S01]  /*2ce0*/  IMAD.MOV.U32 R7, RZ, RZ, R18 ;  /* 0x000000ffff077224 */ /* 0x000fe200078e0012 */
[----:B------:R1:W-:Y:S01]  /*2cf0*/  STL.64 [R1+0x40], R24 ;  /* 0x0000401801007387 */ /* 0x0003e20000100a00 */
[----:B------:R-:W2:Y:S01]  /*2d00*/  LDC.64 R8, c[0x4][R8] ;  /* 0x0100000008087b82 */ /* 0x000ea20000000a00 */
[----:B0-----:R-:W-:Y:S02]  /*2d10*/  IMAD.U32 R4, RZ, RZ, UR4 ;  /* 0x00000004ff047e24 */ /* 0x001fe4000f8e00ff */
[----:B-1----:R-:W-:-:S07]  /*2d20*/  IMAD.U32 R5, RZ, RZ, UR5 ;  /* 0x00000005ff057e24 */ /* 0x002fce000f8e00ff */
[----:B------:R-:W-:-:S07]  /*2d30*/  LEPC R20, `(.L_x_15) ;  /* 0x000000001014794e */ /* 0x000fce0000000000 */
[----:B--2---:R-:W-:Y:S05]  /*2d40*/  CALL.ABS.NOINC R8 ;  /* 0x0000000008007343 */ /* 0x004fea0003c00000 */
.L_x_15:
[----:B------:R-:W-:Y:S05]  /*2d50*/  BSYNC.RECONVERGENT B6 ;  /* 0x0000000000067941 */ /* 0x000fea0003800200 */
.L_x_12:
[----:B------:R-:W-:-:S13]  /*2d60*/  ISETP.NE.AND P0, PT, R25, RZ, PT ;  /* 0x000000ff1900720c */ /* 0x000fda0003f05270 */
[----:B------:R-:W-:Y:S05]  /*2d70*/  @!P0 EXIT ;  /* 0x000000000000894d */ /* 0x000fea0003800000 */
[----:B------:R-:W0:Y:S01]  /*2d80*/  LDC.64 R30, c[0x0][0x390] ;  /* 0x0000e400ff1e7b82 */ /* 0x000e220000000a00 */
[----:B------:R-:W1:Y:S01]  /*2d90*/  LDCU UR4, c[0x0][0x2f8] ;  /* 0x00005f00ff0477ac */ /* 0x000e620008000800 */
[----:B------:R-:W-:Y:S02]  /*2da0*/  VIADD R18, R26, 0x7b0fdd ;  /* 0x007b0fdd1a127836 */ /* 0x000fe40000000000 */
[----:B------:R-:W-:Y:S02]  /*2db0*/  IMAD.MOV R24, RZ, RZ, -R25 ;  /* 0x000000ffff187224 */ /* 0x000fe400078e0a19 */
[----:B------:R-:W-:Y:S02]  /*2dc0*/  IMAD.MOV.U32 R26, RZ, RZ, RZ ;  /* 0x000000ffff1a7224 */ /* 0x000fe400078e00ff */
[----:B------:R-:W2:Y:S01]  /*2dd0*/  LDC.64 R4, c[0x0][0x388] ;  /* 0x0000e200ff047b82 */ /* 0x000ea20000000a00 */
[----:B-1----:R-:W-:Y:S02]  /*2de0*/  VIADD R25, R23, -UR4 ;  /* 0x8000000417197c36 */ /* 0x002fe40008000000 */
[----:B0-----:R-:W-:-:S04]  /*2df0*/  IMAD.WIDE.U32 R30, R2, 0x50, R30 ;  /* 0x00000050021e7825 */ /* 0x001fc800078e001e */
[----:B--2---:R-:W-:-:S07]  /*2e00*/  IMAD.WIDE.U32 R34, R34, 0x8, R4 ;  /* 0x0000000822227825 */ /* 0x004fce00078e0004 */
.L_x_21:
[----:B------:R-:W-:Y:S01]  /*2e10*/  SHF.R.U32.HI R3, RZ, 0x2, R32 ;  /* 0x00000002ff037819 */ /* 0x000fe20000011620 */
[----:B------:R-:W-:Y:S01]  /*2e20*/  IMAD.SHL.U32 R0, R27, 0x10, RZ ;  /* 0x000000101b007824 */ /* 0x000fe200078e00ff */
[----:B------:R-:W-:Y:S01]  /*2e30*/  SHF.R.U32.HI R6, RZ, 0x2, R33 ;  /* 0x00000002ff067819 */ /* 0x000fe20000011621 */
[----:B------:R-:W-:Y:S01]  /*2e40*/  IMAD.MOV.U32 R28, RZ, RZ, R29 ;  /* 0x000000ffff1c7224 */ /* 0x000fe200078e001d */
[----:B------:R-:W-:Y:S01]  /*2e50*/  LOP3.LUT R3, R3, R32, RZ, 0x3c, !PT ;  /* 0x0000002003037212 */ /* 0x000fe200078e3cff */
[----:B------:R-:W-:Y:S01]  /*2e60*/  IMAD.MOV.U32 R7, RZ, RZ, 0x3ca00000 ;  /* 0x3ca00000ff077424 */ /* 0x000fe200078e00ff */
[----:B------:R-:W-:Y:S01]  /*2e70*/  LOP3.LUT R6, R6, R33, RZ, 0x3c, !PT ;  /* 0x0000002106067212 */ /* 0x000fe200078e3cff */
[----:B------:R0:W-:Y:S01]  /*2e80*/  STL [R25], R2 ;  /* 0x0000000219007387 */ /* 0x0001e20000100800 */
[----:B------:R-:W-:Y:S01]  /*2e90*/  MOV R8, 0x0 ;  /* 0x0000000000087802 */ /* 0x000fe20000000f00 */
[----:B------:R-:W-:Y:S01]  /*2ea0*/  IMAD.SHL.U32 R4, R3, 0x2, RZ ;  /* 0x0000000203047824 */ /* 0x000fe200078e00ff */
[----:B------:R-:W1:Y:S01]  /*2eb0*/  LDCU.64 UR4, c[0x4][0x48] ;  /* 0x01000900ff0477ac */ /* 0x000e620008000a00 */
[----:B------:R-:W-:-:S02]  /*2ec0*/  VIADD R24, R24, 0x1 ;  /* 0x0000000118187836 */ /* 0x000fc40000000000 */
[----:B------:R-:W-:Y:S01]  /*2ed0*/  IMAD.MOV.U32 R32, RZ, RZ, R19 ;  /* 0x000000ffff207224 */ /* 0x000fe200078e0013 */
[----:B------:R-:W-:Y:S01]  /*2ee0*/  LOP3.LUT R0, R3, R4, R0, 0x96, !PT ;  /* 0x0000000403007212 */ /* 0x000fe200078e9600 */
[----:B------:R-:W2:Y:S01]  /*2ef0*/  LDC.64 R8, c[0x4][R8] ;  /* 0x0100000008087b82 */ /* 0x000ea20000000a00 */
[----:B------:R-:W-:Y:S01]  /*2f00*/  ISETP.NE.AND P0, PT, R24, RZ, PT ;  /* 0x000000ff1800720c */ /* 0x000fe20003f05270 */
[----:B------:R-:W-:Y:S01]  /*2f10*/  IMAD.MOV.U32 R19, RZ, RZ, R27 ;  /* 0x000000ffff137224 */ /* 0x000fe200078e001b */
[----:B------:R-:W-:Y:S01]  /*2f20*/  LOP3.LUT R29, R0, R27, RZ, 0x3c, !PT ;  /* 0x0000001b001d7212 */ /* 0x000fe200078e3cff */
[----:B------:R-:W-:Y:S01]  /*2f30*/  IMAD.SHL.U32 R0, R6, 0x2, RZ ;  /* 0x0000000206007824 */ /* 0x000fe200078e00ff */
[----:B------:R-:W-:-:S03]  /*2f40*/  P2R R33, PR, RZ, 0x1 ;  /* 0x00000001ff217803 */ /* 0x000fc60000000000 */
[----:B------:R-:W-:-:S05]  /*2f50*/  IMAD.SHL.U32 R3, R29, 0x10, RZ ;  /* 0x000000101d037824 */ /* 0x000fca00078e00ff */
[----:B------:R-:W-:Y:S01]  /*2f60*/  LOP3.LUT R0, R6, R0, R3, 0x96, !PT ;  /* 0x0000000006007212 */ /* 0x000fe200078e9603 */
[----:B------:R-:W-:Y:S01]  /*2f70*/  IMAD.MOV.U32 R6, RZ, RZ, 0x0 ;  /* 0x00000000ff067424 */ /* 0x000fe200078e00ff */
[----:B------:R-:W-:Y:S02]  /*2f80*/  IADD3 R3, PT, PT, R18, -0x587c5, R29 ;  /* 0xfffa783b12037810 */ /* 0x000fe40007ffe01d */
[----:B------:R-:W-:-:S05]  /*2f90*/  LOP3.LUT R11, R0, R29, RZ, 0x3c, !PT ;  /* 0x0000001d000b7212 */ /* 0x000fca00078e3cff */
[----:B------:R-:W-:Y:S02]  /*2fa0*/  IMAD.IADD R4, R11, 0x1, R18 ;  /* 0x000000010b047824 */ /* 0x000fe400078e0212 */
[----:B------:R-:W-:Y:S02]  /*2fb0*/  IMAD.MOV.U32 R27, RZ, RZ, R11 ;  /* 0x000000ffff1b7224 */ /* 0x000fe400078e000b */
[----:B------:R-:W-:-:S03]  /*2fc0*/  IMAD.WIDE.U32 R4, R4, 0x200000, RZ ;  /* 0x0020000004047825 */ /* 0x000fc600078e00ff */
[----:B------:R-:W-:-:S04]  /*2fd0*/  LOP3.LUT R4, R4, R3, RZ, 0x3c, !PT ;  /* 0x0000000304047212 */ /* 0x000fc800078e3cff */
[----:B------:R1:W3:Y:S02]  /*2fe0*/  I2F.F64.U64 R16, R4 ;  /* 0x0000000400107312 */ /* 0x0002e40000301800 */
[----:B-1----:R-:W-:Y:S02]  /*2ff0*/  IMAD.U32 R4, RZ, RZ, UR4 ;  /* 0x00000004ff047e24 */ /* 0x002fe4000f8e00ff */
[----:B------:R-:W-:Y:S01]  /*3000*/  IMAD.U32 R5, RZ, RZ, UR5 ;  /* 0x00000005ff057e24 */ /* 0x000fe2000f8e00ff */
[----:B---3--:R-:W-:Y:S01]  /*3010*/  DFMA R16, R16, R6, 5.5511151231257827021e-17 ;  /* 0x3c9000001010742b */ /* 0x008fe20000000006 */
[----:B------:R-:W-:Y:S02]  /*3020*/  IMAD.MOV.U32 R6, RZ, RZ, R23 ;  /* 0x000000ffff067224 */ /* 0x000fe400078e0017 */
[----:B------:R-:W-:-:S04]  /*3030*/  IMAD.MOV.U32 R7, RZ, RZ, R22 ;  /* 0x000000ffff077224 */ /* 0x000fc800078e0016 */
[----:B--2---:R0:W-:Y:S04]  /*3040*/  STL.64 [R25+0x8], R16 ;  /* 0x0000081019007387 */ /* 0x0041e80000100a00 */
[----:B------:R-:W-:-:S07]  /*3050*/  LEPC R20, `(.L_x_16) ;  /* 0x000000001014794e */ /* 0x000fce0000000000 */
[----:B0-----:R-:W-:Y:S05]  /*3060*/  CALL.ABS.NOINC R8 ;  /* 0x0000000008007343 */ /* 0x001fea0003c00000 */
.L_x_16:
        /* <DEDUP_REMOVED lines=47> */
[----:B------:R-:W2:Y:S02]  /*3360*/  LDG.E.64 R4, desc[UR36][R34.64+0x48] ;  /* 0x0000482422047981 */ /* 0x000ea4000c1e1b00 */
[----:B--2---:R-:W-:-:S08]  /*3370*/  DADD R4, R6, R4 ;  /* 0x0000000006047229 */ /* 0x004fd00000000004 */
[----:B------:R-:W-:-:S14]  /*3380*/  DSETP.GTU.AND P0, PT, R16, R4, PT ;  /* 0x000000041000722a */ /* 0x000fdc0003f0c000 */
[----:B------:R-:W-:Y:S05]  /*3390*/  @P0 BREAK.RELIABLE B6 ;  /* 0x0000000000060942 */ /* 0x000fea0003800100 */
[----:B------:R-:W-:Y:S05]  /*33a0*/  @P0 BRA `(.L_x_20) ;  /* 0x0000000000400947 */ /* 0x000fea0003800000 */
[----:B------:R-:W-:-:S07]  /*33b0*/  IMAD.MOV.U32 R0, RZ, RZ, 0x9 ;  /* 0x00000009ff007424 */ /* 0x000fce00078e00ff */
.L_x_19:
[----:B------:R-:W-:Y:S05]  /*33c0*/  BSYNC.RELIABLE B6 ;  /* 0x0000000000067941 */ /* 0x000fea0003800100 */
.L_x_18:
[----:B------:R-:W0:Y:S01]  /*33d0*/  I2F.F64.U32 R10, R0 ;  /* 0x00000000000a7312 */ /* 0x000e220000201800 */
[----:B------:R-:W-:Y:S01]  /*33e0*/  MOV R8, 0x0 ;  /* 0x0000000000087802 */ /* 0x000fe20000000f00 */
[----:B------:R-:W-:Y:S01]  /*33f0*/  VIADD R3, R26, 0x1 ;  /* 0x000000011a037836 */ /* 0x000fe20000000000 */
[----:B------:R1:W-:Y:S01]  /*3400*/  STL [R1+0x48], R0 ;  /* 0x0000480001007387 */ /* 0x0003e20000100800 */
[----:B------:R-:W2:Y:S01]  /*3410*/  LDCU.64 UR4, c[0x4][0x58] ;  /* 0x01000b00ff0477ac */ /* 0x000ea20008000a00 */
[----:B------:R-:W-:Y:S02]  /*3420*/  IADD3 R6, P0, PT, R23, 0x40, RZ ;  /* 0x0000004017067810 */ /* 0x000fe40007f1e0ff */
[----:B------:R1:W-:Y:S01]  /*3430*/  STL.64 [R1+0x40], R2 ;  /* 0x0000400201007387 */ /* 0x0003e20000100a00 */
[----:B------:R-:W3:Y:S02]  /*3440*/  LDC.64 R8, c[0x4][R8] ;  /* 0x0100000008087b82 */ /* 0x000ee40000000a00 */
[----:B------:R-:W-:Y:S01]  /*3450*/  IMAD.X R7, RZ, RZ, R22, P0 ;  /* 0x000000ffff077224 */ /* 0x000fe200000e0616 */
[----:B0-----:R1:W-:Y:S01]  /*3460*/  STG.E.64 desc[UR36][R30.64], R10 ;  /* 0x0000000a1e007986 */ /* 0x0013e2000c101b24 */
[----:B--2---:R-:W-:-:S02]  /*3470*/  IMAD.U32 R4, RZ, RZ, UR4 ;  /* 0x00000004ff047e24 */ /* 0x004fc4000f8e00ff */
[----:B------:R-:W-:-:S07]  /*3480*/  IMAD.U32 R5, RZ, RZ, UR5 ;  /* 0x00000005ff057e24 */ /* 0x000fce000f8e00ff */
[----:B------:R-:W-:-:S07]  /*3490*/  LEPC R20, `(.L_x_20) ;  /* 0x000000001014794e */ /* 0x000fce0000000000 */
[----:B-1-3--:R-:W-:Y:S05]  /*34a0*/  CALL.ABS.NOINC R8 ;  /* 0x0000000008007343 */ /* 0x00afea0003c00000 */
.L_x_20:
[----:B------:R-:W-:Y:S05]  /*34b0*/  BSYNC.RECONVERGENT B7 ;  /* 0x0000000000077941 */ /* 0x000fea0003800200 */
.L_x_17:
[----:B------:R-:W-:Y:S01]  /*34c0*/  ISETP.NE.AND P6, PT, R33, RZ, PT ;  /* 0x000000ff2100720c */ /* 0x000fe20003fc5270 */
[----:B------:R-:W-:Y:S01]  /*34d0*/  VIADD R26, R26, 0x1 ;  /* 0x000000011a1a7836 */ /* 0x000fe20000000000 */
[----:B------:R-:W-:Y:S01]  /*34e0*/  IADD3 R30, P0, PT, R30, 0x8, RZ ;  /* 0x000000081e1e7810 */ /* 0x000fe20007f1e0ff */
[----:B------:R-:W-:Y:S02]  /*34f0*/  VIADD R18, R18, 0xb0f8a ;  /* 0x000b0f8a12127836 */ /* 0x000fe40000000000 */
[----:B------:R-:W-:Y:S02]  /*3500*/  IMAD.MOV.U32 R33, RZ, RZ, R28 ;  /* 0x000000ffff217224 */ /* 0x000fe400078e001c */
[----:B------:R-:W-:-:S06]  /*3510*/  IMAD.X R31, RZ, RZ, R31, P0 ;  /* 0x000000ffff1f7224 */ /* 0x000fcc00000e061f */
[----:B------:R-:W-:Y:S05]  /*3520*/  @P6 BRA `(.L_x_21) ;  /* 0xfffffff800386947 */ /* 0x000fea000383ffff */
[----:B------:R-:W-:Y:S05]  /*3530*/  EXIT ;  /* 0x000000000000794d */ /* 0x000fea0003800000 */
.L_x_22:
[----:B------:R-:W-:-:S00]  /*3540*/  BRA `(.L_x_22) ;  /* 0xfffffffc00fc7947 */ /* 0x000fc0000383ffff */
[----:B------:R-:W-:-:S00]  /*3550*/  NOP ;  /* 0x0000000000007918 */ /* 0x000fc00000000000 */
        /* <DEDUP_REMOVED lines=10> */
.L_x_23:


//--------------------- .nv.global.init           --------------------------
	.section	.nv.global.init,"aw",@progbits
	.align	4
.nv.global.init:
	.type		mrg32k3aM1SubSeq,@object
	.size		mrg32k3aM1SubSeq,(mrg32k3aM2SubSeq - mrg32k3aM1SubSeq)
mrg32k3aM1SubSeq:
        /*0000*/ 	.byte	0x0b, 0xcc, 0xee, 0x04, 0x73, 0x29, 0x8b, 0x6f, 0xf6, 0x53, 0x03, 0xf6, 0x23, 0xf6, 0xea, 0xda
        /* <DEDUP_REMOVED lines=125> */
	.type		mrg32k3aM2SubSeq,@object
	.size		mrg32k3aM2SubSeq,(mrg32k3aM1 - mrg32k3aM2SubSeq)
mrg32k3aM2SubSeq:
        /* <DEDUP_REMOVED lines=126> */
	.type		mrg32k3aM1,@object
	.size		mrg32k3aM1,(mrg32k3aM1Seq - mrg32k3aM1)
mrg32k3aM1:
        /* <DEDUP_REMOVED lines=144> */
	.type		mrg32k3aM1Seq,@object
	.size		mrg32k3aM1Seq,(mrg32k3aM2 - mrg32k3aM1Seq)
mrg32k3aM1Seq:
        /* <DEDUP_REMOVED lines=144> */
	.type		mrg32k3aM2,@object
	.size		mrg32k3aM2,(mrg32k3aM2Seq - mrg32k3aM2)
mrg32k3aM2:
        /* <DEDUP_REMOVED lines=144> */
	.type		mrg32k3aM2Seq,@object
	.size		mrg32k3aM2Seq,(precalc_xorwow_matrix - mrg32k3aM2Seq)
mrg32k3aM2Seq:
        /* <DEDUP_REMOVED lines=144> */
	.type		precalc_xorwow_matrix,@object
	.size		precalc_xorwow_matrix,(precalc_xorwow_offset_matrix - precalc_xorwow_matrix)
precalc_xorwow_matrix:
        /* <DEDUP_REMOVED lines=6400> */
	.type		precalc_xorwow_offset_matrix,@object
	.size		precalc_xorwow_offset_matrix,($str$1 - precalc_xorwow_offset_matrix)
precalc_xorwow_offset_matrix:
        /* <DEDUP_REMOVED lines=6400> */
	.type		$str$1,@object
	.size		$str$1,($str$2 - $str$1)
$str$1:
        /*353c0*/ 	.byte	0x74, 0x68, 0x72, 0x65, 0x61, 0x64, 0x20, 0x25, 0x64, 0x3a, 0x20, 0x68, 0x69, 0x74, 0x20, 0x74
        /*353d0*/ 	.byte	0x69, 0x6d, 0x65, 0x73, 0x3a, 0x25, 0x64, 0x0a, 0x00
	.type		$str$2,@object
	.size		$str$2,($str - $str$2)
$str$2:
        /*353d9*/ 	.byte	0x74, 0x68, 0x72, 0x65, 0x61, 0x64, 0x20, 0x25, 0x64, 0x3a, 0x20, 0x25, 0x64, 0x74, 0x68, 0x20
        /*353e9*/ 	.byte	0x68, 0x69, 0x74, 0x20, 0x74, 0x69, 0x6d, 0x65, 0x20, 0x25, 0x64, 0x0a, 0x00
	.type		$str,@object
	.size		$str,(.L_9 - $str)
$str:
        /*353f6*/ 	.byte	0x74, 0x68, 0x72, 0x65, 0x61, 0x64, 0x3a, 0x25, 0x64, 0x20, 0x72, 0x61, 0x6e, 0x64, 0x6f, 0x6d
        /*35406*/ 	.byte	0x20, 0x64, 0x6f, 0x75, 0x62, 0x6c, 0x65, 0x3a, 0x20, 0x25, 0x66, 0x20, 0x0a, 0x00
.L_9:


//--------------------- .nv.shared.reserved.0     --------------------------
	.section	.nv.shared.reserved.0,"aw",@nobits
	.weak		__nv_reservedSMEM_offset_0_alias
	.size		__nv_reservedSMEM_offset_0_alias, 0, 64
	.other		__nv_reservedSMEM_offset_0_alias,@"STO_CUDA_RESERVED_SHARED STV_DEFAULT"
__nv_reservedSMEM_offset_0_alias:
	.zero		0
	.zero		64


//--------------------- .nv.constant0._Z12CDF_SamplingPdS_S_i --------------------------
	.section	.nv.constant0._Z12CDF_SamplingPdS_S_i,"a",@progbits
	.sectionflags	@""
	.align	4
.nv.constant0._Z12CDF_SamplingPdS_S_i:
	.zero		924


//--------------------- SYMBOLS --------------------------

	.type		.nv.reservedSmem.offset0,@object
	.size		.nv.reservedSmem.offset0,0x4
	.type		vprintf,@function
